//
// Generated by NVIDIA NVVM Compiler
//
// Compiler Build ID: CL-36424714
// Cuda compilation tools, release 13.0, V13.0.88
// Based on NVVM 20.0.0
//

.version 9.0
.target sm_100
.address_size 64

	// .globl	_Z22generatePasswordsBatchPciiS_yy

.visible .entry _Z22generatePasswordsBatchPciiS_yy(
	.param .u64 .ptr .align 1 _Z22generatePasswordsBatchPciiS_yy_param_0,
	.param .u32 _Z22generatePasswordsBatchPciiS_yy_param_1,
	.param .u32 _Z22generatePasswordsBatchPciiS_yy_param_2,
	.param .u64 .ptr .align 1 _Z22generatePasswordsBatchPciiS_yy_param_3,
	.param .u64 _Z22generatePasswordsBatchPciiS_yy_param_4,
	.param .u64 _Z22generatePasswordsBatchPciiS_yy_param_5
)
{
	.reg .pred 	%p<27>;
	.reg .b16 	%rs<16>;
	.reg .b32 	%r<97>;
	.reg .b64 	%rd<210>;

	ld.param.u64 	%rd103, [_Z22generatePasswordsBatchPciiS_yy_param_0];
	ld.param.u32 	%r12, [_Z22generatePasswordsBatchPciiS_yy_param_1];
	ld.param.u32 	%r13, [_Z22generatePasswordsBatchPciiS_yy_param_2];
	ld.param.u64 	%rd104, [_Z22generatePasswordsBatchPciiS_yy_param_3];
	ld.param.u64 	%rd105, [_Z22generatePasswordsBatchPciiS_yy_param_4];
	ld.param.u64 	%rd106, [_Z22generatePasswordsBatchPciiS_yy_param_5];
	cvta.to.global.u64 	%rd1, %rd104;
	cvta.to.global.u64 	%rd2, %rd103;
	mov.u32 	%r14, %ctaid.x;
	mov.u32 	%r15, %ntid.x;
	mov.u32 	%r16, %tid.x;
	mad.lo.s32 	%r17, %r14, %r15, %r16;
	cvt.u64.u32 	%rd3, %r17;
	add.s64 	%rd177, %rd105, %rd3;
	add.s64 	%rd107, %rd106, %rd105;
	setp.ge.u64 	%p1, %rd177, %rd107;
	setp.lt.s32 	%p2, %r13, 1;
	or.pred  	%p3, %p1, %p2;
	@%p3 bra 	$L__BB0_57;
	cvt.s64.s32 	%rd5, %r12;
	cvt.u64.u32 	%rd108, %r13;
	mul.lo.s64 	%rd6, %rd108, %rd3;
	and.b32  	%r1, %r13, 7;
	setp.lt.u32 	%p4, %r13, 8;
	mov.b32 	%r95, 0;
	@%p4 bra 	$L__BB0_28;
	and.b32  	%r95, %r13, 2147483640;
	neg.s32 	%r93, %r95;
	add.s64 	%rd109, %rd6, %rd1;
	add.s64 	%rd176, %rd109, 3;
$L__BB0_3:
	.pragma "nounroll";
	or.b64  	%rd110, %rd177, %rd5;
	and.b64  	%rd111, %rd110, -4294967296;
	setp.ne.s64 	%p5, %rd111, 0;
	@%p5 bra 	$L__BB0_5;
	cvt.u32.u64 	%r19, %rd5;
	cvt.u32.u64 	%r20, %rd177;
	div.u32 	%r21, %r20, %r19;
	mul.lo.s32 	%r22, %r21, %r19;
	sub.s32 	%r23, %r20, %r22;
	cvt.u64.u32 	%rd178, %r21;
	cvt.u64.u32 	%rd179, %r23;
	bra.uni 	$L__BB0_6;
$L__BB0_5:
	div.u64 	%rd178, %rd177, %rd5;
	mul.lo.s64 	%rd112, %rd178, %rd5;
	sub.s64 	%rd179, %rd177, %rd112;
$L__BB0_6:
	add.s64 	%rd113, %rd2, %rd179;
	ld.global.u8 	%rs1, [%rd113];
	st.global.u8 	[%rd176+-3], %rs1;
	or.b64  	%rd114, %rd178, %rd5;
	and.b64  	%rd115, %rd114, -4294967296;
	setp.ne.s64 	%p6, %rd115, 0;
	@%p6 bra 	$L__BB0_8;
	cvt.u32.u64 	%r24, %rd5;
	cvt.u32.u64 	%r25, %rd178;
	div.u32 	%r26, %r25, %r24;
	mul.lo.s32 	%r27, %r26, %r24;
	sub.s32 	%r28, %r25, %r27;
	cvt.u64.u32 	%rd180, %r26;
	cvt.u64.u32 	%rd181, %r28;
	bra.uni 	$L__BB0_9;
$L__BB0_8:
	div.u64 	%rd180, %rd178, %rd5;
	mul.lo.s64 	%rd116, %rd180, %rd5;
	sub.s64 	%rd181, %rd178, %rd116;
$L__BB0_9:
	add.s64 	%rd117, %rd2, %rd181;
	ld.global.u8 	%rs2, [%rd117];
	st.global.u8 	[%rd176+-2], %rs2;
	or.b64  	%rd118, %rd180, %rd5;
	and.b64  	%rd119, %rd118, -4294967296;
	setp.ne.s64 	%p7, %rd119, 0;
	@%p7 bra 	$L__BB0_11;
	cvt.u32.u64 	%r29, %rd5;
	cvt.u32.u64 	%r30, %rd180;
	div.u32 	%r31, %r30, %r29;
	mul.lo.s32 	%r32, %r31, %r29;
	sub.s32 	%r33, %r30, %r32;
	cvt.u64.u32 	%rd182, %r31;
	cvt.u64.u32 	%rd183, %r33;
	bra.uni 	$L__BB0_12;
$L__BB0_11:
	div.u64 	%rd182, %rd180, %rd5;
	mul.lo.s64 	%rd120, %rd182, %rd5;
	sub.s64 	%rd183, %rd180, %rd120;
$L__BB0_12:
	add.s64 	%rd121, %rd2, %rd183;
	ld.global.u8 	%rs3, [%rd121];
	st.global.u8 	[%rd176+-1], %rs3;
	or.b64  	%rd122, %rd182, %rd5;
	and.b64  	%rd123, %rd122, -4294967296;
	setp.ne.s64 	%p8, %rd123, 0;
	@%p8 bra 	$L__BB0_14;
	cvt.u32.u64 	%r34, %rd5;
	cvt.u32.u64 	%r35, %rd182;
	div.u32 	%r36, %r35, %r34;
	mul.lo.s32 	%r37, %r36, %r34;
	sub.s32 	%r38, %r35, %r37;
	cvt.u64.u32 	%rd184, %r36;
	cvt.u64.u32 	%rd185, %r38;
	bra.uni 	$L__BB0_15;
$L__BB0_14:
	div.u64 	%rd184, %rd182, %rd5;
	mul.lo.s64 	%rd124, %rd184, %rd5;
	sub.s64 	%rd185, %rd182, %rd124;
$L__BB0_15:
	add.s64 	%rd125, %rd2, %rd185;
	ld.global.u8 	%rs4, [%rd125];
	st.global.u8 	[%rd176], %rs4;
	or.b64  	%rd126, %rd184, %rd5;
	and.b64  	%rd127, %rd126, -4294967296;
	setp.ne.s64 	%p9, %rd127, 0;
	@%p9 bra 	$L__BB0_17;
	cvt.u32.u64 	%r39, %rd5;
	cvt.u32.u64 	%r40, %rd184;
	div.u32 	%r41, %r40, %r39;
	mul.lo.s32 	%r42, %r41, %r39;
	sub.s32 	%r43, %r40, %r42;
	cvt.u64.u32 	%rd186, %r41;
	cvt.u64.u32 	%rd187, %r43;
	bra.uni 	$L__BB0_18;
$L__BB0_17:
	div.u64 	%rd186, %rd184, %rd5;
	mul.lo.s64 	%rd128, %rd186, %rd5;
	sub.s64 	%rd187, %rd184, %rd128;
$L__BB0_18:
	add.s64 	%rd129, %rd2, %rd187;
	ld.global.u8 	%rs5, [%rd129];
	st.global.u8 	[%rd176+1], %rs5;
	or.b64  	%rd130, %rd186, %rd5;
	and.b64  	%rd131, %rd130, -4294967296;
	setp.ne.s64 	%p10, %rd131, 0;
	@%p10 bra 	$L__BB0_20;
	cvt.u32.u64 	%r44, %rd5;
	cvt.u32.u64 	%r45, %rd186;
	div.u32 	%r46, %r45, %r44;
	mul.lo.s32 	%r47, %r46, %r44;
	sub.s32 	%r48, %r45, %r47;
	cvt.u64.u32 	%rd188, %r46;
	cvt.u64.u32 	%rd189, %r48;
	bra.uni 	$L__BB0_21;
$L__BB0_20:
	div.u64 	%rd188, %rd186, %rd5;
	mul.lo.s64 	%rd132, %rd188, %rd5;
	sub.s64 	%rd189, %rd186, %rd132;
$L__BB0_21:
	add.s64 	%rd133, %rd2, %rd189;
	ld.global.u8 	%rs6, [%rd133];
	st.global.u8 	[%rd176+2], %rs6;
	or.b64  	%rd134, %rd188, %rd5;
	and.b64  	%rd135, %rd134, -4294967296;
	setp.ne.s64 	%p11, %rd135, 0;
	@%p11 bra 	$L__BB0_23;
	cvt.u32.u64 	%r49, %rd5;
	cvt.u32.u64 	%r50, %rd188;
	div.u32 	%r51, %r50, %r49;
	mul.lo.s32 	%r52, %r51, %r49;
	sub.s32 	%r53, %r50, %r52;
	cvt.u64.u32 	%rd190, %r51;
	cvt.u64.u32 	%rd191, %r53;
	bra.uni 	$L__BB0_24;
$L__BB0_23:
	div.u64 	%rd190, %rd188, %rd5;
	mul.lo.s64 	%rd136, %rd190, %rd5;
	sub.s64 	%rd191, %rd188, %rd136;
$L__BB0_24:
	add.s64 	%rd137, %rd2, %rd191;
	ld.global.u8 	%rs7, [%rd137];
	st.global.u8 	[%rd176+3], %rs7;
	or.b64  	%rd138, %rd190, %rd5;
	and.b64  	%rd139, %rd138, -4294967296;
	setp.ne.s64 	%p12, %rd139, 0;
	@%p12 bra 	$L__BB0_26;
	cvt.u32.u64 	%r54, %rd5;
	cvt.u32.u64 	%r55, %rd190;
	div.u32 	%r56, %r55, %r54;
	mul.lo.s32 	%r57, %r56, %r54;
	sub.s32 	%r58, %r55, %r57;
	cvt.u64.u32 	%rd177, %r56;
	cvt.u64.u32 	%rd193, %r58;
	bra.uni 	$L__BB0_27;
$L__BB0_26:
	div.u64 	%rd177, %rd190, %rd5;
	mul.lo.s64 	%rd140, %rd177, %rd5;
	sub.s64 	%rd193, %rd190, %rd140;
$L__BB0_27:
	add.s64 	%rd141, %rd2, %rd193;
	ld.global.u8 	%rs8, [%rd141];
	st.global.u8 	[%rd176+4], %rs8;
	add.s32 	%r93, %r93, 8;
	add.s64 	%rd176, %rd176, 8;
	setp.ne.s32 	%p13, %r93, 0;
	@%p13 bra 	$L__BB0_3;
$L__BB0_28:
	setp.eq.s32 	%p14, %r1, 0;
	@%p14 bra 	$L__BB0_57;
	and.b32  	%r7, %r13, 3;
	setp.lt.u32 	%p15, %r1, 4;
	@%p15 bra 	$L__BB0_43;
	or.b64  	%rd142, %rd177, %rd5;
	and.b64  	%rd143, %rd142, -4294967296;
	setp.ne.s64 	%p16, %rd143, 0;
	@%p16 bra 	$L__BB0_32;
	cvt.u32.u64 	%r59, %rd5;
	cvt.u32.u64 	%r60, %rd177;
	div.u32 	%r61, %r60, %r59;
	mul.lo.s32 	%r62, %r61, %r59;
	sub.s32 	%r63, %r60, %r62;
	cvt.u64.u32 	%rd195, %r61;
	cvt.u64.u32 	%rd196, %r63;
	bra.uni 	$L__BB0_33;
$L__BB0_32:
	div.u64 	%rd195, %rd177, %rd5;
	mul.lo.s64 	%rd144, %rd195, %rd5;
	sub.s64 	%rd196, %rd177, %rd144;
$L__BB0_33:
	add.s64 	%rd145, %rd2, %rd196;
	ld.global.u8 	%rs9, [%rd145];
	cvt.u64.u32 	%rd146, %r95;
	add.s64 	%rd147, %rd6, %rd146;
	add.s64 	%rd66, %rd1, %rd147;
	st.global.u8 	[%rd66], %rs9;
	or.b64  	%rd148, %rd195, %rd5;
	and.b64  	%rd149, %rd148, -4294967296;
	setp.ne.s64 	%p17, %rd149, 0;
	@%p17 bra 	$L__BB0_35;
	cvt.u32.u64 	%r64, %rd5;
	cvt.u32.u64 	%r65, %rd195;
	div.u32 	%r66, %r65, %r64;
	mul.lo.s32 	%r67, %r66, %r64;
	sub.s32 	%r68, %r65, %r67;
	cvt.u64.u32 	%rd197, %r66;
	cvt.u64.u32 	%rd198, %r68;
	bra.uni 	$L__BB0_36;
$L__BB0_35:
	div.u64 	%rd197, %rd195, %rd5;
	mul.lo.s64 	%rd150, %rd197, %rd5;
	sub.s64 	%rd198, %rd195, %rd150;
$L__BB0_36:
	add.s64 	%rd151, %rd2, %rd198;
	ld.global.u8 	%rs10, [%rd151];
	st.global.u8 	[%rd66+1], %rs10;
	or.b64  	%rd152, %rd197, %rd5;
	and.b64  	%rd153, %rd152, -4294967296;
	setp.ne.s64 	%p18, %rd153, 0;
	@%p18 bra 	$L__BB0_38;
	cvt.u32.u64 	%r69, %rd5;
	cvt.u32.u64 	%r70, %rd197;
	div.u32 	%r71, %r70, %r69;
	mul.lo.s32 	%r72, %r71, %r69;
	sub.s32 	%r73, %r70, %r72;
	cvt.u64.u32 	%rd199, %r71;
	cvt.u64.u32 	%rd200, %r73;
	bra.uni 	$L__BB0_39;
$L__BB0_38:
	div.u64 	%rd199, %rd197, %rd5;
	mul.lo.s64 	%rd154, %rd199, %rd5;
	sub.s64 	%rd200, %rd197, %rd154;
$L__BB0_39:
	add.s64 	%rd155, %rd2, %rd200;
	ld.global.u8 	%rs11, [%rd155];
	st.global.u8 	[%rd66+2], %rs11;
	or.b64  	%rd156, %rd199, %rd5;
	and.b64  	%rd157, %rd156, -4294967296;
	setp.ne.s64 	%p19, %rd157, 0;
	@%p19 bra 	$L__BB0_41;
	cvt.u32.u64 	%r74, %rd5;
	cvt.u32.u64 	%r75, %rd199;
	div.u32 	%r76, %r75, %r74;
	mul.lo.s32 	%r77, %r76, %r74;
	sub.s32 	%r78, %r75, %r77;
	cvt.u64.u32 	%rd177, %r76;
	cvt.u64.u32 	%rd202, %r78;
	bra.uni 	$L__BB0_42;
$L__BB0_41:
	div.u64 	%rd177, %rd199, %rd5;
	mul.lo.s64 	%rd158, %rd177, %rd5;
	sub.s64 	%rd202, %rd199, %rd158;
$L__BB0_42:
	add.s64 	%rd159, %rd2, %rd202;
	ld.global.u8 	%rs12, [%rd159];
	st.global.u8 	[%rd66+3], %rs12;
	add.s32 	%r95, %r95, 4;
$L__BB0_43:
	setp.eq.s32 	%p20, %r7, 0;
	@%p20 bra 	$L__BB0_57;
	setp.eq.s32 	%p21, %r7, 1;
	@%p21 bra 	$L__BB0_52;
	or.b64  	%rd160, %rd177, %rd5;
	and.b64  	%rd161, %rd160, -4294967296;
	setp.ne.s64 	%p22, %rd161, 0;
	@%p22 bra 	$L__BB0_47;
	cvt.u32.u64 	%r79, %rd5;
	cvt.u32.u64 	%r80, %rd177;
	div.u32 	%r81, %r80, %r79;
	mul.lo.s32 	%r82, %r81, %r79;
	sub.s32 	%r83, %r80, %r82;
	cvt.u64.u32 	%rd204, %r81;
	cvt.u64.u32 	%rd205, %r83;
	bra.uni 	$L__BB0_48;
$L__BB0_47:
	div.u64 	%rd204, %rd177, %rd5;
	mul.lo.s64 	%rd162, %rd204, %rd5;
	sub.s64 	%rd205, %rd177, %rd162;
$L__BB0_48:
	add.s64 	%rd163, %rd2, %rd205;
	ld.global.u8 	%rs13, [%rd163];
	cvt.u64.u32 	%rd164, %r95;
	add.s64 	%rd165, %rd6, %rd164;
	add.s64 	%rd92, %rd1, %rd165;
	st.global.u8 	[%rd92], %rs13;
	or.b64  	%rd166, %rd204, %rd5;
	and.b64  	%rd167, %rd166, -4294967296;
	setp.ne.s64 	%p23, %rd167, 0;
	@%p23 bra 	$L__BB0_50;
	cvt.u32.u64 	%r84, %rd5;
	cvt.u32.u64 	%r85, %rd204;
	div.u32 	%r86, %r85, %r84;
	mul.lo.s32 	%r87, %r86, %r84;
	sub.s32 	%r88, %r85, %r87;
	cvt.u64.u32 	%rd177, %r86;
	cvt.u64.u32 	%rd207, %r88;
	bra.uni 	$L__BB0_51;
$L__BB0_50:
	div.u64 	%rd177, %rd204, %rd5;
	mul.lo.s64 	%rd168, %rd177, %rd5;
	sub.s64 	%rd207, %rd204, %rd168;
$L__BB0_51:
	add.s64 	%rd169, %rd2, %rd207;
	ld.global.u8 	%rs14, [%rd169];
	st.global.u8 	[%rd92+1], %rs14;
	add.s32 	%r95, %r95, 2;
$L__BB0_52:
	and.b32  	%r89, %r13, 1;
	setp.eq.b32 	%p24, %r89, 1;
	not.pred 	%p25, %p24;
	@%p25 bra 	$L__BB0_57;
	or.b64  	%rd170, %rd177, %rd5;
	and.b64  	%rd171, %rd170, -4294967296;
	setp.ne.s64 	%p26, %rd171, 0;
	@%p26 bra 	$L__BB0_55;
	cvt.u32.u64 	%r90, %rd5;
	cvt.u32.u64 	%r91, %rd177;
	rem.u32 	%r92, %r91, %r90;
	cvt.u64.u32 	%rd209, %r92;
	bra.uni 	$L__BB0_56;
$L__BB0_55:
	rem.u64 	%rd209, %rd177, %rd5;
$L__BB0_56:
	add.s64 	%rd172, %rd2, %rd209;
	ld.global.u8 	%rs15, [%rd172];
	cvt.u64.u32 	%rd173, %r95;
	add.s64 	%rd174, %rd6, %rd173;
	add.s64 	%rd175, %rd1, %rd174;
	st.global.u8 	[%rd175], %rs15;
$L__BB0_57:
	ret;

}


// ===== COMPILED SASS (sm_100) =====

	.target	sm_100

	.elftype	@"ET_EXEC"


//--------------------- .note.nv.tkinfo           --------------------------
	.section	.note.nv.tkinfo,"",@"SHT_NOTE"
	.sectionflags	@"SHF_NOTE_NV_TKINFO"
	.tkinfo
        /*0018*/ 	.word	0x00000002
        /*0030*/ 	.string	""
        /*0030*/ 	.string	"ptxas"
        /*0030*/ 	.string	"Cuda compilation tools, release 13.0, V13.0.88"
        /*0030*/ 	.string	"Build cuda_13.0.r13.0/compiler.36424714_0"
        /*0030*/ 	.string	"-arch sm_100 -m 64 "



//--------------------- .note.nv.cuinfo           --------------------------
	.section	.note.nv.cuinfo,"",@"SHT_NOTE"
	.sectionflags	@"SHF_NOTE_NV_CUINFO"
        /*0018*/ 	.short	0x0002
        /*001a*/ 	.short	0x0064
        /*001c*/ 	.short	0x0082
	.zero		2


//--------------------- .nv.info                  --------------------------
	.section	.nv.info,"",@"SHT_CUDA_INFO"
	.align	4


	//----- nvinfo : EIATTR_REGCOUNT
	.align		4
        /*0000*/ 	.byte	0x04, 0x2f
        /*0002*/ 	.short	(.L_1 - .L_0)
	.align		4
.L_0:
        /*0004*/ 	.word	index@(_Z22generatePasswordsBatchPciiS_yy)
        /*0008*/ 	.word	0x0000001c


	//----- nvinfo : EIATTR_FRAME_SIZE
	.align		4
.L_1:
        /*000c*/ 	.byte	0x04, 0x11
        /*000e*/ 	.short	(.L_3 - .L_2)
	.align		4
.L_2:
        /*0010*/ 	.word	index@($__internal_1_$__cuda_sm20_rem_u64)
        /*0014*/ 	.word	0x00000000


	//----- nvinfo : EIATTR_FRAME_SIZE
	.align		4
.L_3:
        /*0018*/ 	.byte	0x04, 0x11
        /*001a*/ 	.short	(.L_5 - .L_4)
	.align		4
.L_4:
        /*001c*/ 	.word	index@($__internal_0_$__cuda_sm20_div_u64)
        /*0020*/ 	.word	0x00000000


	//----- nvinfo : EIATTR_FRAME_SIZE
	.align		4
.L_5:
        /*0024*/ 	.byte	0x04, 0x11
        /*0026*/ 	.short	(.L_7 - .L_6)
	.align		4
.L_6:
        /*0028*/ 	.word	index@(_Z22generatePasswordsBatchPciiS_yy)
        /*002c*/ 	.word	0x00000000


	//----- nvinfo : EIATTR_MIN_STACK_SIZE
	.align		4
.L_7:
        /*0030*/ 	.byte	0x04, 0x12
        /*0032*/ 	.short	(.L_9 - .L_8)
	.align		4
.L_8:
        /*0034*/ 	.word	index@(_Z22generatePasswordsBatchPciiS_yy)
        /*0038*/ 	.word	0x00000000
.L_9:


//--------------------- .nv.compat                --------------------------
	.section	.nv.compat,"",@"SHT_CUDA_COMPAT_INFO"
	.align	4
        /*0000*/ 	.byte	0x02, 0x09, 0x00, 0x00, 0x02, 0x02, 0x01, 0x00, 0x02, 0x05, 0x05, 0x00, 0x03, 0x07, 0x01, 0x01
        /*0010*/ 	.byte	0x02, 0x03, 0x00, 0x00, 0x02, 0x06, 0x01, 0x00, 0x04, 0x0b, 0x08, 0x00, 0x09, 0x00, 0x00, 0x00
        /*0020*/ 	.byte	0x00, 0x00, 0x00, 0x00


//--------------------- .nv.info._Z22generatePasswordsBatchPciiS_yy --------------------------
	.section	.nv.info._Z22generatePasswordsBatchPciiS_yy,"",@"SHT_CUDA_INFO"
	.sectionflags	@""
	.align	4


	//----- nvinfo : EIATTR_CUDA_API_VERSION
	.align		4
        /*0000*/ 	.byte	0x04, 0x37
        /*0002*/ 	.short	(.L_11 - .L_10)
.L_10:
        /*0004*/ 	.word	0x00000082


	//----- nvinfo : EIATTR_KPARAM_INFO
	.align		4
.L_11:
        /*0008*/ 	.byte	0x04, 0x17
        /*000a*/ 	.short	(.L_13 - .L_12)
.L_12:
        /*000c*/ 	.word	0x00000000
        /*0010*/ 	.short	0x0005
        /*0012*/ 	.short	0x0020
        /*0014*/ 	.byte	0x00, 0xf0, 0x21, 0x00


	//----- nvinfo : EIATTR_KPARAM_INFO
	.align		4
.L_13:
        /*0018*/ 	.byte	0x04, 0x17
        /*001a*/ 	.short	(.L_15 - .L_14)
.L_14:
        /*001c*/ 	.word	0x00000000
        /*0020*/ 	.short	0x0004
        /*0022*/ 	.short	0x0018
        /*0024*/ 	.byte	0x00, 0xf0, 0x21, 0x00


	//----- nvinfo : EIATTR_KPARAM_INFO
	.align		4
.L_15:
        /*0028*/ 	.byte	0x04, 0x17
        /*002a*/ 	.short	(.L_17 - .L_16)
.L_16:
        /*002c*/ 	.word	0x00000000
        /*0030*/ 	.short	0x0003
        /*0032*/ 	.short	0x0010
        /*0034*/ 	.byte	0x00, 0xf5, 0x21, 0x00


	//----- nvinfo : EIATTR_KPARAM_INFO
	.align		4
.L_17:
        /*0038*/ 	.byte	0x04, 0x17
        /*003a*/ 	.short	(.L_19 - .L_18)
.L_18:
        /*003c*/ 	.word	0x00000000
        /*0040*/ 	.short	0x0002
        /*0042*/ 	.short	0x000c
        /*0044*/ 	.byte	0x00, 0xf0, 0x11, 0x00


	//----- nvinfo : EIATTR_KPARAM_INFO
	.align		4
.L_19:
        /*0048*/ 	.byte	0x04, 0x17
        /*004a*/ 	.short	(.L_21 - .L_20)
.L_20:
        /*004c*/ 	.word	0x00000000
        /*0050*/ 	.short	0x0001
        /*0052*/ 	.short	0x0008
        /*0054*/ 	.byte	0x00, 0xf0, 0x11, 0x00


	//----- nvinfo : EIATTR_KPARAM_INFO
	.align		4
.L_21:
        /*0058*/ 	.byte	0x04, 0x17
        /*005a*/ 	.short	(.L_23 - .L_22)
.L_22:
        /*005c*/ 	.word	0x00000000
        /*0060*/ 	.short	0x0000
        /*0062*/ 	.short	0x0000
        /*0064*/ 	.byte	0x00, 0xf5, 0x21, 0x00


	//----- nvinfo : EIATTR_SPARSE_MMA_MASK
	.align		4
.L_23:
        /*0068*/ 	.byte	0x03, 0x50
        /*006a*/ 	.short	0x0000


	//----- nvinfo : EIATTR_MAXREG_COUNT
	.align		4
        /*006c*/ 	.byte	0x03, 0x1b
        /*006e*/ 	.short	0x00ff


	//----- nvinfo : EIATTR_MERCURY_ISA_VERSION
	.align		4
        /*0070*/ 	.byte	0x03, 0x5f
        /*0072*/ 	.short	0x0101


	//----- nvinfo : EIATTR_VRC_CTA_INIT_COUNT
	.align		4
        /*0074*/ 	.byte	0x02, 0x4a
	.zero		1
	.zero		1


	//----- nvinfo : EIATTR_EXIT_INSTR_OFFSETS
	.align		4
        /*0078*/ 	.byte	0x04, 0x1c
        /*007a*/ 	.short	(.L_25 - .L_24)


	//   ....[0]....
.L_24:
        /*007c*/ 	.word	0x000000f0


	//   ....[1]....
        /*0080*/ 	.word	0x00001b30


	//   ....[2]....
        /*0084*/ 	.word	0x00002840


	//   ....[3]....
        /*0088*/ 	.word	0x00002f20


	//   ....[4]....
        /*008c*/ 	.word	0x00003170


	//----- nvinfo : EIATTR_CRS_STACK_SIZE
	.align		4
.L_25:
        /*0090*/ 	.byte	0x04, 0x1e
        /*0092*/ 	.short	(.L_27 - .L_26)
.L_26:
        /*0094*/ 	.word	0x00000000


	//----- nvinfo : EIATTR_CBANK_PARAM_SIZE
	.align		4
.L_27:
        /*0098*/ 	.byte	0x03, 0x19
        /*009a*/ 	.short	0x0028


	//----- nvinfo : EIATTR_PARAM_CBANK
	.align		4
        /*009c*/ 	.byte	0x04, 0x0a
        /*009e*/ 	.short	(.L_29 - .L_28)
	.align		4
.L_28:
        /*00a0*/ 	.word	index@(.nv.constant0._Z22generatePasswordsBatchPciiS_yy)
        /*00a4*/ 	.short	0x0380
        /*00a6*/ 	.short	0x0028


	//----- nvinfo : EIATTR_SW_WAR
	.align		4
.L_29:
        /*00a8*/ 	.byte	0x04, 0x36
        /*00aa*/ 	.short	(.L_31 - .L_30)
.L_30:
        /*00ac*/ 	.word	0x00000008
.L_31:


//--------------------- .nv.callgraph             --------------------------
	.section	.nv.callgraph,"",@"SHT_CUDA_CALLGRAPH"
	.align	4
	.sectionentsize	8
	.align		4
        /*0000*/ 	.word	0x00000000
	.align		4
        /*0004*/ 	.word	0xffffffff
	.align		4
        /*0008*/ 	.word	0x00000000
	.align		4
        /*000c*/ 	.word	0xfffffffe
	.align		4
        /*0010*/ 	.word	0x00000000
	.align		4
        /*0014*/ 	.word	0xfffffffd
	.align		4
        /*0018*/ 	.word	0x00000000
	.align		4
        /*001c*/ 	.word	0xfffffffc


//--------------------- .text._Z22generatePasswordsBatchPciiS_yy --------------------------
	.section	.text._Z22generatePasswordsBatchPciiS_yy,"ax",@progbits
	.align	128
        .global         _Z22generatePasswordsBatchPciiS_yy
        .type           _Z22generatePasswordsBatchPciiS_yy,@function
        .size           _Z22generatePasswordsBatchPciiS_yy,(.L_x_51 - _Z22generatePasswordsBatchPciiS_yy)
        .other          _Z22generatePasswordsBatchPciiS_yy,@"STO_CUDA_ENTRY STV_DEFAULT"
_Z22generatePasswordsBatchPciiS_yy:
.text._Z22generatePasswordsBatchPciiS_yy:
[----:B------:R-:W-:Y:S01]  /*0000*/  LDC R1, c[0x0][0x37c] ;  /* 0x0000df00ff017b82 */ /* 0x000fe20000000800 */
[----:B------:R-:W0:Y:S07]  /*0010*/  S2R R3, SR_TID.X ;  /* 0x0000000000037919 */ /* 0x000e2e0000002100 */
[----:B------:R-:W0:Y:S01]  /*0020*/  S2UR UR6, SR_CTAID.X ;  /* 0x00000000000679c3 */ /* 0x000e220000002500 */
[----:B------:R-:W1:Y:S01]  /*0030*/  LDCU.64 UR8, c[0x0][0x398] ;  /* 0x00007300ff0877ac */ /* 0x000e620008000a00 */
[----:B------:R-:W1:Y:S06]  /*0040*/  LDCU.64 UR4, c[0x0][0x3a0] ;  /* 0x00007400ff0477ac */ /* 0x000e6c0008000a00 */
[----:B------:R-:W0:Y:S08]  /*0050*/  LDC R16, c[0x0][0x360] ;  /* 0x0000d800ff107b82 */ /* 0x000e300000000800 */
[----:B------:R-:W2:Y:S01]  /*0060*/  LDC R7, c[0x0][0x38c] ;  /* 0x0000e300ff077b82 */ /* 0x000ea20000000800 */
[----:B-1----:R-:W-:-:S04]  /*0070*/  UIADD3 UR4, UP0, UPT, UR8, UR4, URZ ;  /* 0x0000000408047290 */ /* 0x002fc8000ff1e0ff */
[----:B------:R-:W-:Y:S01]  /*0080*/  UIADD3.X UR5, UPT, UPT, UR9, UR5, URZ, UP0, !UPT ;  /* 0x0000000509057290 */ /* 0x000fe200087fe4ff */
[----:B0-----:R-:W-:-:S05]  /*0090*/  IMAD R16, R16, UR6, R3 ;  /* 0x0000000610107c24 */ /* 0x001fca000f8e0203 */
[----:B------:R-:W-:Y:S02]  /*00a0*/  IADD3 R18, P1, PT, R16, UR8, RZ ;  /* 0x0000000810127c10 */ /* 0x000fe4000ff3e0ff */
[----:B--2---:R-:W-:-:S03]  /*00b0*/  ISETP.GE.AND P0, PT, R7, 0x1, PT ;  /* 0x000000010700780c */ /* 0x004fc60003f06270 */
[----:B------:R-:W-:Y:S01]  /*00c0*/  IMAD.X R22, RZ, RZ, UR9, P1 ;  /* 0x00000009ff167e24 */ /* 0x000fe200088e06ff */
[----:B------:R-:W-:-:S04]  /*00d0*/  ISETP.GE.U32.AND P1, PT, R18, UR4, PT ;  /* 0x0000000412007c0c */ /* 0x000fc8000bf26070 */
[----:B------:R-:W-:-:S13]  /*00e0*/  ISETP.GE.U32.OR.EX P0, PT, R22, UR5, !P0, P1 ;  /* 0x0000000516007c0c */ /* 0x000fda000c706510 */
[----:B------:R-:W-:Y:S05]  /*00f0*/  @P0 EXIT ;  /* 0x000000000000094d */ /* 0x000fea0003800000 */
[----:B------:R-:W0:Y:S01]  /*0100*/  LDCU UR8, c[0x0][0x388] ;  /* 0x00007100ff0877ac */ /* 0x000e220008000800 */
[----:B------:R-:W-:Y:S01]  /*0110*/  ISETP.GE.U32.AND P0, PT, R7, 0x8, PT ;  /* 0x000000080700780c */ /* 0x000fe20003f06070 */
[----:B------:R-:W-:-:S04]  /*0120*/  IMAD.WIDE.U32 R16, R16, R7, RZ ;  /* 0x0000000710107225 */ /* 0x000fc800078e00ff */
[----:B------:R-:W-:Y:S01]  /*0130*/  HFMA2 R2, -RZ, RZ, 0, 0 ;  /* 0x00000000ff027431 */ /* 0x000fe200000001ff */
[----:B------:R-:W-:Y:S01]  /*0140*/  UMOV UR4, URZ ;  /* 0x000000ff00047c82 */ /* 0x000fe20008000000 */
[----:B------:R-:W1:Y:S01]  /*0150*/  LDCU.64 UR6, c[0x0][0x358] ;  /* 0x00006b00ff0677ac */ /* 0x000e620008000a00 */
[----:B------:R-:W-:Y:S01]  /*0160*/  VIADD R3, R17, UR4 ;  /* 0x0000000411037c36 */ /* 0x000fe20008000000 */
[----:B------:R-:W-:Y:S01]  /*0170*/  LOP3.LUT R0, R7, 0x7, RZ, 0xc0, !PT ;  /* 0x0000000707007812 */ /* 0x000fe200078ec0ff */
[----:B------:R-:W2:Y:S01]  /*0180*/  LDCU UR5, c[0x0][0x388] ;  /* 0x00007100ff0577ac */ /* 0x000ea20008000800 */
[----:B0-----:R-:W-:-:S05]  /*0190*/  IMAD.U32 R5, RZ, RZ, UR8 ;  /* 0x00000008ff057e24 */ /* 0x001fca000f8e00ff */
[----:B------:R-:W-:Y:S01]  /*01a0*/  SHF.R.S32.HI R11, RZ, 0x1f, R5 ;  /* 0x0000001fff0b7819 */ /* 0x000fe20000011405 */
[----:B------:R-:W-:Y:S06]  /*01b0*/  @!P0 BRA `(.L_x_0) ;  /* 0x0000001800588947 */ /* 0x000fec0003800000 */
[----:B------:R-:W0:Y:S01]  /*01c0*/  LDCU.64 UR8, c[0x0][0x390] ;  /* 0x00007200ff0877ac */ /* 0x000e220008000a00 */
[----:B------:R-:W-:Y:S01]  /*01d0*/  LOP3.LUT R2, R7, 0x7ffffff8, RZ, 0xc0, !PT ;  /* 0x7ffffff807027812 */ /* 0x000fe200078ec0ff */
[----:B------:R-:W3:Y:S04]  /*01e0*/  LDCU UR4, c[0x0][0x388] ;  /* 0x00007100ff0477ac */ /* 0x000ee80008000800 */
[----:B------:R-:W-:Y:S01]  /*01f0*/  IMAD.MOV R4, RZ, RZ, -R2 ;  /* 0x000000ffff047224 */ /* 0x000fe200078e0a02 */
[----:B------:R-:W4:Y:S01]  /*0200*/  LDCU.64 UR10, c[0x0][0x380] ;  /* 0x00007000ff0a77ac */ /* 0x000f220008000a00 */
[----:B0-----:R-:W-:-:S04]  /*0210*/  IADD3 R8, P0, PT, R16, UR8, RZ ;  /* 0x0000000810087c10 */ /* 0x001fc8000ff1e0ff */
[----:B------:R-:W-:-:S04]  /*0220*/  IADD3 R8, P1, PT, R8, 0x3, RZ ;  /* 0x0000000308087810 */ /* 0x000fc80007f3e0ff */
[----:B---34-:R-:W-:-:S09]  /*0230*/  IADD3.X R9, PT, PT, RZ, UR9, R3, P1, P0 ;  /* 0x00000009ff097c10 */ /* 0x018fd20008fe0403 */
.L_x_25:
[----:B------:R-:W-:Y:S01]  /*0240*/  LOP3.LUT R5, R22, R11, RZ, 0xfc, !PT ;  /* 0x0000000b16057212 */ /* 0x000fe200078efcff */
[----:B------:R-:W-:Y:S01]  /*0250*/  BSSY.RECONVERGENT B0, `(.L_x_1) ;  /* 0x000002c000007945 */ /* 0x000fe20003800200 */
[----:B0-----:R-:W-:Y:S01]  /*0260*/  MOV R14, R8 ;  /* 0x00000008000e7202 */ /* 0x001fe20000000f00 */
[----:B------:R-:W-:Y:S01]  /*0270*/  IMAD.MOV.U32 R15, RZ, RZ, R9 ;  /* 0x000000ffff0f7224 */ /* 0x000fe200078e0009 */
[----:B------:R-:W-:-:S13]  /*0280*/  ISETP.NE.U32.AND P0, PT, R5, RZ, PT ;  /* 0x000000ff0500720c */ /* 0x000fda0003f05070 */
[----:B------:R-:W-:Y:S05]  /*0290*/  @P0 BRA `(.L_x_2) ;  /* 0x0000000000640947 */ /* 0x000fea0003800000 */
[----:B------:R-:W-:Y:S02]  /*02a0*/  IMAD.U32 R5, RZ, RZ, UR4 ;  /* 0x00000004ff057e24 */ /* 0x000fe4000f8e00ff */
[----:B------:R-:W-:Y:S02]  /*02b0*/  IMAD.MOV.U32 R19, RZ, RZ, RZ ;  /* 0x000000ffff137224 */ /* 0x000fe400078e00ff */
[----:B------:R-:W0:Y:S01]  /*02c0*/  I2F.U32.RP R8, R5 ;  /* 0x0000000500087306 */ /* 0x000e220000209000 */
[----:B------:R-:W-:-:S07]  /*02d0*/  ISETP.NE.U32.AND P2, PT, R5, RZ, PT ;  /* 0x000000ff0500720c */ /* 0x000fce0003f45070 */
[----:B0-----:R-:W0:Y:S02]  /*02e0*/  MUFU.RCP R8, R8 ;  /* 0x0000000800087308 */ /* 0x001e240000001000 */
[----:B0-----:R-:W-:Y:S01]  /*02f0*/  IADD3 R6, PT, PT, R8, 0xffffffe, RZ ;  /* 0x0ffffffe08067810 */ /* 0x001fe20007ffe0ff */
[----:B------:R-:W-:-:S05]  /*0300*/  IMAD.MOV.U32 R8, RZ, RZ, RZ ;  /* 0x000000ffff087224 */ /* 0x000fca00078e00ff */
[----:B------:R0:W3:Y:S02]  /*0310*/  F2I.FTZ.U32.TRUNC.NTZ R7, R6 ;  /* 0x0000000600077305 */ /* 0x0000e4000021f000 */
[----:B0-----:R-:W-:Y:S02]  /*0320*/  IMAD.MOV.U32 R6, RZ, RZ, RZ ;  /* 0x000000ffff067224 */ /* 0x001fe400078e00ff */
[----:B---3--:R-:W-:-:S04]  /*0330*/  IMAD R9, R7, R5, RZ ;  /* 0x0000000507097224 */ /* 0x008fc800078e02ff */
[----:B------:R-:W-:-:S04]  /*0340*/  IMAD.MOV R9, RZ, RZ, -R9 ;  /* 0x000000ffff097224 */ /* 0x000fc800078e0a09 */
[----:B------:R-:W-:-:S06]  /*0350*/  IMAD.HI.U32 R7, R7, R9, R6 ;  /* 0x0000000907077227 */ /* 0x000fcc00078e0006 */
[----:B------:R-:W-:-:S05]  /*0360*/  IMAD.HI.U32 R7, R7, R18, RZ ;  /* 0x0000001207077227 */ /* 0x000fca00078e00ff */
[----:B------:R-:W-:-:S05]  /*0370*/  IADD3 R10, PT, PT, -R7, RZ, RZ ;  /* 0x000000ff070a7210 */ /* 0x000fca0007ffe1ff */
[----:B------:R-:W-:-:S05]  /*0380*/  IMAD R10, R5, R10, R18 ;  /* 0x0000000a050a7224 */ /* 0x000fca00078e0212 */
[----:B------:R-:W-:-:S13]  /*0390*/  ISETP.GE.U32.AND P0, PT, R10, R5, PT ;  /* 0x000000050a00720c */ /* 0x000fda0003f06070 */
[----:B------:R-:W-:Y:S02]  /*03a0*/  @P0 IMAD.IADD R10, R10, 0x1, -R5 ;  /* 0x000000010a0a0824 */ /* 0x000fe400078e0a05 */
[----:B------:R-:W-:-:S03]  /*03b0*/  @P0 VIADD R7, R7, 0x1 ;  /* 0x0000000107070836 */ /* 0x000fc60000000000 */
[----:B------:R-:W-:-:S13]  /*03c0*/  ISETP.GE.U32.AND P1, PT, R10, R5, PT ;  /* 0x000000050a00720c */ /* 0x000fda0003f26070 */
[----:B------:R-:W-:Y:S02]  /*03d0*/  @P1 IADD3 R7, PT, PT, R7, 0x1, RZ ;  /* 0x0000000107071810 */ /* 0x000fe40007ffe0ff */
[----:B------:R-:W-:-:S05]  /*03e0*/  @!P2 LOP3.LUT R7, RZ, R5, RZ, 0x33, !PT ;  /* 0x00000005ff07a212 */ /* 0x000fca00078e33ff */
[----:B------:R-:W-:-:S04]  /*03f0*/  IMAD.MOV R6, RZ, RZ, -R7 ;  /* 0x000000ffff067224 */ /* 0x000fc800078e0a07 */
[----:B------:R-:W-:Y:S01]  /*0400*/  IMAD R6, R5, R6, R18 ;  /* 0x0000000605067224 */ /* 0x000fe200078e0212 */
[----:B------:R-:W-:Y:S01]  /*0410*/  MOV R18, R7 ;  /* 0x0000000700127202 */ /* 0x000fe20000000f00 */
[----:B------:R-:W-:Y:S06]  /*0420*/  BRA `(.L_x_3) ;  /* 0x0000000000387947 */ /* 0x000fec0003800000 */
.L_x_2:
[----:B------:R-:W-:Y:S01]  /*0430*/  IMAD.MOV.U32 R8, RZ, RZ, R18 ;  /* 0x000000ffff087224 */ /* 0x000fe200078e0012 */
[----:B------:R-:W-:Y:S02]  /*0440*/  MOV R7, R22 ;  /* 0x0000001600077202 */ /* 0x000fe40000000f00 */
[----:B------:R-:W-:-:S07]  /*0450*/  MOV R6, 0x470 ;  /* 0x0000047000067802 */ /* 0x000fce0000000f00 */
[----:B-12---:R-:W-:Y:S05]  /*0460*/  CALL.REL.NOINC `($__internal_0_$__cuda_sm20_div_u64) ;  /* 0x0000002c00447944 */ /* 0x006fea0003c00000 */
[----:B------:R-:W-:Y:S01]  /*0470*/  IADD3 R9, P0, PT, RZ, -R12, RZ ;  /* 0x8000000cff097210 */ /* 0x000fe20007f1e0ff */
[----:B------:R-:W-:Y:S01]  /*0480*/  IMAD.U32 R5, RZ, RZ, UR4 ;  /* 0x00000004ff057e24 */ /* 0x000fe2000f8e00ff */
[----:B------:R-:W-:-:S03]  /*0490*/  MOV R19, R22 ;  /* 0x0000001600137202 */ /* 0x000fc60000000f00 */
[----:B------:R-:W-:Y:S02]  /*04a0*/  IMAD.X R8, RZ, RZ, ~R13, P0 ;  /* 0x000000ffff087224 */ /* 0x000fe400000e0e0d */
[----:B------:R-:W-:Y:S01]  /*04b0*/  IMAD.WIDE.U32 R6, R9, R5, R18 ;  /* 0x0000000509067225 */ /* 0x000fe200078e0012 */
[----:B------:R-:W-:-:S03]  /*04c0*/  MOV R19, R13 ;  /* 0x0000000d00137202 */ /* 0x000fc60000000f00 */
[----:B------:R-:W-:Y:S02]  /*04d0*/  IMAD R8, R8, R5, RZ ;  /* 0x0000000508087224 */ /* 0x000fe400078e02ff */
[----:B------:R-:W-:Y:S02]  /*04e0*/  IMAD.MOV.U32 R18, RZ, RZ, R12 ;  /* 0x000000ffff127224 */ /* 0x000fe400078e000c */
[----:B------:R-:W-:-:S04]  /*04f0*/  IMAD R9, R11, R9, R8 ;  /* 0x000000090b097224 */ /* 0x000fc800078e0208 */
[----:B------:R-:W-:-:S07]  /*0500*/  IMAD.IADD R8, R7, 0x1, R9 ;  /* 0x0000000107087824 */ /* 0x000fce00078e0209 */
.L_x_3:
[----:B-12---:R-:W-:Y:S05]  /*0510*/  BSYNC.RECONVERGENT B0 ;  /* 0x0000000000007941 */ /* 0x006fea0003800200 */
.L_x_1:
[----:B------:R-:W-:-:S04]  /*0520*/  IADD3 R6, P0, PT, R6, UR10, RZ ;  /* 0x0000000a06067c10 */ /* 0x000fc8000ff1e0ff */
[----:B------:R-:W-:-:S06]  /*0530*/  IADD3.X R7, PT, PT, R8, UR11, RZ, P0, !PT ;  /* 0x0000000b08077c10 */ /* 0x000fcc00087fe4ff */
[----:B------:R-:W2:Y:S01]  /*0540*/  LDG.E.U8 R7, desc[UR6][R6.64] ;  /* 0x0000000606077981 */ /* 0x000ea2000c1e1100 */
[----:B------:R-:W-:Y:S01]  /*0550*/  LOP3.LUT R8, R19, R11, RZ, 0xfc, !PT ;  /* 0x0000000b13087212 */ /* 0x000fe200078efcff */
[----:B------:R-:W-:Y:S03]  /*0560*/  BSSY.RECONVERGENT B0, `(.L_x_4) ;  /* 0x000002c000007945 */ /* 0x000fe60003800200 */
[----:B------:R-:W-:Y:S01]  /*0570*/  ISETP.NE.U32.AND P0, PT, R8, RZ, PT ;  /* 0x000000ff0800720c */ /* 0x000fe20003f05070 */
[----:B--2---:R0:W-:-:S12]  /*0580*/  STG.E.U8 desc[UR6][R14.64+-0x3], R7 ;  /* 0xfffffd070e007986 */ /* 0x0041d8000c101106 */
[----:B------:R-:W-:Y:S05]  /*0590*/  @P0 BRA `(.L_x_5) ;  /* 0x0000000000600947 */ /* 0x000fea0003800000 */
[----:B------:R-:W1:Y:S01]  /*05a0*/  I2F.U32.RP R9, R5 ;  /* 0x0000000500097306 */ /* 0x000e620000209000 */
[----:B------:R-:W-:Y:S01]  /*05b0*/  ISETP.NE.U32.AND P2, PT, R5, RZ, PT ;  /* 0x000000ff0500720c */ /* 0x000fe20003f45070 */
[----:B------:R-:W-:-:S06]  /*05c0*/  IMAD.MOV.U32 R19, RZ, RZ, RZ ;  /* 0x000000ffff137224 */ /* 0x000fcc00078e00ff */
[----:B-1----:R-:W0:Y:S02]  /*05d0*/  MUFU.RCP R9, R9 ;  /* 0x0000000900097308 */ /* 0x002e240000001000 */
[----:B0-----:R-:W-:-:S06]  /*05e0*/  VIADD R7, R9, 0xffffffe ;  /* 0x0ffffffe09077836 */ /* 0x001fcc0000000000 */
[----:B------:R-:W0:Y:S02]  /*05f0*/  F2I.FTZ.U32.TRUNC.NTZ R7, R7 ;  /* 0x0000000700077305 */ /* 0x000e24000021f000 */
[----:B0-----:R-:W-:-:S04]  /*0600*/  IMAD.MOV R6, RZ, RZ, -R7 ;  /* 0x000000ffff067224 */ /* 0x001fc800078e0a07 */
[----:B------:R-:W-:Y:S02]  /*0610*/  IMAD R13, R6, R5, RZ ;  /* 0x00000005060d7224 */ /* 0x000fe400078e02ff */
[----:B------:R-:W-:-:S05]  /*0620*/  HFMA2 R6, -RZ, RZ, 0, 0 ;  /* 0x00000000ff067431 */ /* 0x000fca00000001ff */
[----:B------:R-:W-:Y:S01]  /*0630*/  IMAD.HI.U32 R13, R7, R13, R6 ;  /* 0x0000000d070d7227 */ /* 0x000fe200078e0006 */
[----:B------:R-:W-:-:S05]  /*0640*/  MOV R7, RZ ;  /* 0x000000ff00077202 */ /* 0x000fca0000000f00 */
[----:B------:R-:W-:-:S04]  /*0650*/  IMAD.HI.U32 R6, R13, R18, RZ ;  /* 0x000000120d067227 */ /* 0x000fc800078e00ff */
[----:B------:R-:W-:-:S04]  /*0660*/  IMAD.MOV R8, RZ, RZ, -R6 ;  /* 0x000000ffff087224 */ /* 0x000fc800078e0a06 */
[----:B------:R-:W-:-:S05]  /*0670*/  IMAD R8, R5, R8, R18 ;  /* 0x0000000805087224 */ /* 0x000fca00078e0212 */
[----:B------:R-:W-:-:S13]  /*0680*/  ISETP.GE.U32.AND P0, PT, R8, R5, PT ;  /* 0x000000050800720c */ /* 0x000fda0003f06070 */
[----:B------:R-:W-:Y:S01]  /*0690*/  @P0 IMAD.IADD R8, R8, 0x1, -R5 ;  /* 0x0000000108080824 */ /* 0x000fe200078e0a05 */
[----:B------:R-:W-:-:S04]  /*06a0*/  @P0 IADD3 R6, PT, PT, R6, 0x1, RZ ;  /* 0x0000000106060810 */ /* 0x000fc80007ffe0ff */
[----:B------:R-:W-:-:S13]  /*06b0*/  ISETP.GE.U32.AND P1, PT, R8, R5, PT ;  /* 0x000000050800720c */ /* 0x000fda0003f26070 */
[----:B------:R-:W-:Y:S01]  /*06c0*/  @P1 VIADD R6, R6, 0x1 ;  /* 0x0000000106061836 */ /* 0x000fe20000000000 */
[----:B------:R-:W-:-:S05]  /*06d0*/  @!P2 LOP3.LUT R6, RZ, R5, RZ, 0x33, !PT ;  /* 0x00000005ff06a212 */ /* 0x000fca00078e33ff */
[----:B------:R-:W-:-:S04]  /*06e0*/  IMAD.MOV R8, RZ, RZ, -R6 ;  /* 0x000000ffff087224 */ /* 0x000fc800078e0a06 */
[----:B------:R-:W-:Y:S02]  /*06f0*/  IMAD R8, R5, R8, R18 ;  /* 0x0000000805087224 */ /* 0x000fe400078e0212 */
[----:B------:R-:W-:Y:S01]  /*0700*/  IMAD.MOV.U32 R18, RZ, RZ, R6 ;  /* 0x000000ffff127224 */ /* 0x000fe200078e0006 */
[----:B------:R-:W-:Y:S06]  /*0710*/  BRA `(.L_x_6) ;  /* 0x0000000000407947 */ /* 0x000fec0003800000 */
.L_x_5:
[----:B------:R-:W-:Y:S01]  /*0720*/  MOV R8, R18 ;  /* 0x0000001200087202 */ /* 0x000fe20000000f00 */
[----:B0-----:R-:W-:Y:S01]  /*0730*/  IMAD.MOV.U32 R7, RZ, RZ, R19 ;  /* 0x000000ffff077224 */ /* 0x001fe200078e0013 */
[----:B------:R-:W-:-:S07]  /*0740*/  MOV R6, 0x760 ;  /* 0x0000076000067802 */ /* 0x000fce0000000f00 */
[----:B------:R-:W-:Y:S05]  /*0750*/  CALL.REL.NOINC `($__internal_0_$__cuda_sm20_div_u64) ;  /* 0x0000002800887944 */ /* 0x000fea0003c00000 */
[----:B------:R-:W-:Y:S01]  /*0760*/  IADD3 R8, P0, PT, RZ, -R12, RZ ;  /* 0x8000000cff087210 */ /* 0x000fe20007f1e0ff */
[----:B------:R-:W-:Y:S02]  /*0770*/  IMAD.U32 R5, RZ, RZ, UR4 ;  /* 0x00000004ff057e24 */ /* 0x000fe4000f8e00ff */
[----:B------:R-:W-:Y:S01]  /*0780*/  IMAD.MOV.U32 R7, RZ, RZ, R19 ;  /* 0x000000ffff077224 */ /* 0x000fe200078e0013 */
[-C--:B------:R-:W-:Y:S02]  /*0790*/  IADD3.X R6, PT, PT, RZ, ~R13.reuse, RZ, P0, !PT ;  /* 0x8000000dff067210 */ /* 0x080fe400007fe4ff */
[----:B------:R-:W-:-:S03]  /*07a0*/  MOV R19, R13 ;  /* 0x0000000d00137202 */ /* 0x000fc60000000f00 */
[-C--:B------:R-:W-:Y:S02]  /*07b0*/  IMAD R9, R6, R5.reuse, RZ ;  /* 0x0000000506097224 */ /* 0x080fe400078e02ff */
[----:B------:R-:W-:Y:S02]  /*07c0*/  IMAD.MOV.U32 R6, RZ, RZ, R18 ;  /* 0x000000ffff067224 */ /* 0x000fe400078e0012 */
[----:B------:R-:W-:Y:S02]  /*07d0*/  IMAD R9, R11, R8, R9 ;  /* 0x000000080b097224 */ /* 0x000fe400078e0209 */
[----:B------:R-:W-:-:S04]  /*07e0*/  IMAD.WIDE.U32 R6, R8, R5, R6 ;  /* 0x0000000508067225 */ /* 0x000fc800078e0006 */
[----:B------:R-:W-:Y:S01]  /*07f0*/  IMAD.IADD R7, R9, 0x1, R7 ;  /* 0x0000000109077824 */ /* 0x000fe200078e0207 */
[----:B------:R-:W-:Y:S01]  /*0800*/  MOV R8, R6 ;  /* 0x0000000600087202 */ /* 0x000fe20000000f00 */
[----:B------:R-:W-:-:S07]  /*0810*/  IMAD.MOV.U32 R18, RZ, RZ, R12 ;  /* 0x000000ffff127224 */ /* 0x000fce00078e000c */
.L_x_6:
[----:B------:R-:W-:Y:S05]  /*0820*/  BSYNC.RECONVERGENT B0 ;  /* 0x0000000000007941 */ /* 0x000fea0003800200 */
.L_x_4:
        /* <DEDUP_REMOVED lines=32> */
.L_x_8:
        /* <DEDUP_REMOVED lines=16> */
.L_x_9:
[----:B------:R-:W-:Y:S05]  /*0b30*/  BSYNC.RECONVERGENT B0 ;  /* 0x0000000000007941 */ /* 0x000fea0003800200 */
.L_x_7:
        /* <DEDUP_REMOVED lines=32> */
.L_x_11:
        /* <DEDUP_REMOVED lines=16> */
.L_x_12:
[----:B------:R-:W-:Y:S05]  /*0e40*/  BSYNC.RECONVERGENT B0 ;  /* 0x0000000000007941 */ /* 0x000fea0003800200 */
.L_x_10:
        /* <DEDUP_REMOVED lines=32> */
.L_x_14:
        /* <DEDUP_REMOVED lines=16> */
.L_x_15:
[----:B------:R-:W-:Y:S05]  /*1150*/  BSYNC.RECONVERGENT B0 ;  /* 0x0000000000007941 */ /* 0x000fea0003800200 */
.L_x_13:
        /* <DEDUP_REMOVED lines=32> */
.L_x_17:
        /* <DEDUP_REMOVED lines=16> */
.L_x_18:
[----:B------:R-:W-:Y:S05]  /*1460*/  BSYNC.RECONVERGENT B0 ;  /* 0x0000000000007941 */ /* 0x000fea0003800200 */
.L_x_16:
        /* <DEDUP_REMOVED lines=32> */
.L_x_20:
        /* <DEDUP_REMOVED lines=16> */
.L_x_21:
[----:B------:R-:W-:Y:S05]  /*1770*/  BSYNC.RECONVERGENT B0 ;  /* 0x0000000000007941 */ /* 0x000fea0003800200 */
.L_x_19:
        /* <DEDUP_REMOVED lines=14> */
[----:B0-----:R-:W-:-:S05]  /*1860*/  IADD3 R6, PT, PT, RZ, -R7, RZ ;  /* 0x80000007ff067210 */ /* 0x001fca0007ffe0ff */
[----:B------:R-:W-:Y:S02]  /*1870*/  IMAD R13, R6, R5, RZ ;  /* 0x00000005060d7224 */ /* 0x000fe400078e02ff */
[----:B------:R-:W-:-:S04]  /*1880*/  IMAD.MOV.U32 R6, RZ, RZ, RZ ;  /* 0x000000ffff067224 */ /* 0x000fc800078e00ff */
[----:B------:R-:W-:-:S04]  /*1890*/  IMAD.HI.U32 R13, R7, R13, R6 ;  /* 0x0000000d070d7227 */ /* 0x000fc800078e0006 */
[----:B------:R-:W-:Y:S02]  /*18a0*/  HFMA2 R7, -RZ, RZ, 0, 0 ;  /* 0x00000000ff077431 */ /* 0x000fe400000001ff */
[----:B------:R-:W-:-:S05]  /*18b0*/  IMAD.HI.U32 R6, R13, R18, RZ ;  /* 0x000000120d067227 */ /* 0x000fca00078e00ff */
[----:B------:R-:W-:-:S05]  /*18c0*/  IADD3 R8, PT, PT, -R6, RZ, RZ ;  /* 0x000000ff06087210 */ /* 0x000fca0007ffe1ff */
[----:B------:R-:W-:-:S05]  /*18d0*/  IMAD R8, R5, R8, R18 ;  /* 0x0000000805087224 */ /* 0x000fca00078e0212 */
[----:B------:R-:W-:-:S13]  /*18e0*/  ISETP.GE.U32.AND P0, PT, R8, R5, PT ;  /* 0x000000050800720c */ /* 0x000fda0003f06070 */
[----:B------:R-:W-:Y:S01]  /*18f0*/  @P0 IMAD.IADD R8, R8, 0x1, -R5 ;  /* 0x0000000108080824 */ /* 0x000fe200078e0a05 */
[----:B------:R-:W-:-:S04]  /*1900*/  @P0 IADD3 R6, PT, PT, R6, 0x1, RZ ;  /* 0x0000000106060810 */ /* 0x000fc80007ffe0ff */
[----:B------:R-:W-:-:S13]  /*1910*/  ISETP.GE.U32.AND P1, PT, R8, R5, PT ;  /* 0x000000050800720c */ /* 0x000fda0003f26070 */
[----:B------:R-:W-:Y:S01]  /*1920*/  @P1 VIADD R6, R6, 0x1 ;  /* 0x0000000106061836 */ /* 0x000fe20000000000 */
[----:B------:R-:W-:-:S04]  /*1930*/  @!P2 LOP3.LUT R6, RZ, R5, RZ, 0x33, !PT ;  /* 0x00000005ff06a212 */ /* 0x000fc800078e33ff */
[----:B------:R-:W-:-:S05]  /*1940*/  IADD3 R19, PT, PT, -R6, RZ, RZ ;  /* 0x000000ff06137210 */ /* 0x000fca0007ffe1ff */
[----:B------:R-:W-:Y:S02]  /*1950*/  IMAD R19, R5, R19, R18 ;  /* 0x0000001305137224 */ /* 0x000fe400078e0212 */
[----:B------:R-:W-:Y:S01]  /*1960*/  IMAD.MOV.U32 R18, RZ, RZ, R6 ;  /* 0x000000ffff127224 */ /* 0x000fe200078e0006 */
[----:B------:R-:W-:Y:S06]  /*1970*/  BRA `(.L_x_24) ;  /* 0x0000000000407947 */ /* 0x000fec0003800000 */
.L_x_23:
[----:B------:R-:W-:Y:S01]  /*1980*/  MOV R8, R18 ;  /* 0x0000001200087202 */ /* 0x000fe20000000f00 */
[----:B0-----:R-:W-:Y:S01]  /*1990*/  IMAD.MOV.U32 R7, RZ, RZ, R19 ;  /* 0x000000ffff077224 */ /* 0x001fe200078e0013 */
[----:B------:R-:W-:-:S07]  /*19a0*/  MOV R6, 0x19c0 ;  /* 0x000019c000067802 */ /* 0x000fce0000000f00 */
[----:B------:R-:W-:Y:S05]  /*19b0*/  CALL.REL.NOINC `($__internal_0_$__cuda_sm20_div_u64) ;  /* 0x0000001400f07944 */ /* 0x000fea0003c00000 */
[----:B------:R-:W-:Y:S01]  /*19c0*/  IADD3 R8, P0, PT, RZ, -R12, RZ ;  /* 0x8000000cff087210 */ /* 0x000fe20007f1e0ff */
[----:B------:R-:W-:Y:S01]  /*19d0*/  IMAD.MOV.U32 R7, RZ, RZ, R19 ;  /* 0x000000ffff077224 */ /* 0x000fe200078e0013 */
[----:B------:R-:W-:Y:S01]  /*19e0*/  MOV R5, UR4 ;  /* 0x0000000400057c02 */ /* 0x000fe20008000f00 */
[--C-:B------:R-:W-:Y:S02]  /*19f0*/  IMAD.MOV.U32 R22, RZ, RZ, R13.reuse ;  /* 0x000000ffff167224 */ /* 0x100fe400078e000d */
[----:B------:R-:W-:-:S04]  /*1a00*/  IMAD.X R6, RZ, RZ, ~R13, P0 ;  /* 0x000000ffff067224 */ /* 0x000fc800000e0e0d */
[-C--:B------:R-:W-:Y:S01]  /*1a10*/  IMAD R9, R6, R5.reuse, RZ ;  /* 0x0000000506097224 */ /* 0x080fe200078e02ff */
[----:B------:R-:W-:Y:S02]  /*1a20*/  MOV R6, R18 ;  /* 0x0000001200067202 */ /* 0x000fe40000000f00 */
[----:B------:R-:W-:Y:S01]  /*1a30*/  MOV R18, R12 ;  /* 0x0000000c00127202 */ /* 0x000fe20000000f00 */
[----:B------:R-:W-:Y:S02]  /*1a40*/  IMAD R9, R11, R8, R9 ;  /* 0x000000080b097224 */ /* 0x000fe400078e0209 */
[----:B------:R-:W-:-:S04]  /*1a50*/  IMAD.WIDE.U32 R6, R8, R5, R6 ;  /* 0x0000000508067225 */ /* 0x000fc800078e0006 */
[----:B------:R-:W-:Y:S01]  /*1a60*/  IMAD.MOV.U32 R19, RZ, RZ, R6 ;  /* 0x000000ffff137224 */ /* 0x000fe200078e0006 */
[----:B------:R-:W-:-:S07]  /*1a70*/  IADD3 R7, PT, PT, R9, R7, RZ ;  /* 0x0000000709077210 */ /* 0x000fce0007ffe0ff */
.L_x_24:
[----:B------:R-:W-:Y:S05]  /*1a80*/  BSYNC.RECONVERGENT B0 ;  /* 0x0000000000007941 */ /* 0x000fea0003800200 */
.L_x_22:
[----:B------:R-:W-:-:S04]  /*1a90*/  IADD3 R6, P0, PT, R19, UR10, RZ ;  /* 0x0000000a13067c10 */ /* 0x000fc8000ff1e0ff */
[----:B------:R-:W-:-:S06]  /*1aa0*/  IADD3.X R7, PT, PT, R7, UR11, RZ, P0, !PT ;  /* 0x0000000b07077c10 */ /* 0x000fcc00087fe4ff */
[----:B------:R-:W2:Y:S01]  /*1ab0*/  LDG.E.U8 R7, desc[UR6][R6.64] ;  /* 0x0000000606077981 */ /* 0x000ea2000c1e1100 */
[----:B------:R-:W-:Y:S02]  /*1ac0*/  IADD3 R4, PT, PT, R4, 0x8, RZ ;  /* 0x0000000804047810 */ /* 0x000fe40007ffe0ff */
[----:B------:R-:W-:Y:S02]  /*1ad0*/  IADD3 R8, P1, PT, R14, 0x8, RZ ;  /* 0x000000080e087810 */ /* 0x000fe40007f3e0ff */
[----:B------:R-:W-:-:S03]  /*1ae0*/  ISETP.NE.AND P0, PT, R4, RZ, PT ;  /* 0x000000ff0400720c */ /* 0x000fc60003f05270 */
[----:B------:R-:W-:Y:S01]  /*1af0*/  IMAD.X R9, RZ, RZ, R15, P1 ;  /* 0x000000ffff097224 */ /* 0x000fe200008e060f */
[----:B--2---:R0:W-:Y:S09]  /*1b00*/  STG.E.U8 desc[UR6][R14.64+0x4], R7 ;  /* 0x000004070e007986 */ /* 0x0041f2000c101106 */
[----:B------:R-:W-:Y:S05]  /*1b10*/  @P0 BRA `(.L_x_25) ;  /* 0xffffffe400c80947 */ /* 0x000fea000383ffff */
.L_x_0:
[----:B------:R-:W-:-:S13]  /*1b20*/  ISETP.NE.AND P0, PT, R0, RZ, PT ;  /* 0x000000ff0000720c */ /* 0x000fda0003f05270 */
[----:B-12---:R-:W-:Y:S05]  /*1b30*/  @!P0 EXIT ;  /* 0x000000000000894d */ /* 0x006fea0003800000 */
[----:B------:R-:W1:Y:S01]  /*1b40*/  LDCU UR4, c[0x0][0x38c] ;  /* 0x00007180ff0477ac */ /* 0x000e620008000800 */
[----:B------:R-:W-:Y:S01]  /*1b50*/  ISETP.GE.U32.AND P0, PT, R0, 0x4, PT ;  /* 0x000000040000780c */ /* 0x000fe20003f06070 */
[----:B-1----:R-:W-:-:S12]  /*1b60*/  ULOP3.LUT UR4, UR4, 0x3, URZ, 0xc0, !UPT ;  /* 0x0000000304047892 */ /* 0x002fd8000f8ec0ff */
[----:B------:R-:W-:Y:S05]  /*1b70*/  @!P0 BRA `(.L_x_26) ;  /* 0x0000000c002c8947 */ /* 0x000fea0003800000 */
[----:B------:R-:W-:Y:S01]  /*1b80*/  LOP3.LUT R0, R22, R11, RZ, 0xfc, !PT ;  /* 0x0000000b16007212 */ /* 0x000fe200078efcff */
[----:B------:R-:W-:Y:S03]  /*1b90*/  BSSY.RECONVERGENT B0, `(.L_x_27) ;  /* 0x000002a000007945 */ /* 0x000fe60003800200 */
[----:B------:R-:W-:-:S13]  /*1ba0*/  ISETP.NE.U32.AND P0, PT, R0, RZ, PT ;  /* 0x000000ff0000720c */ /* 0x000fda0003f05070 */
[----:B------:R-:W-:Y:S05]  /*1bb0*/  @P0 BRA `(.L_x_28) ;  /* 0x0000000000600947 */ /* 0x000fea0003800000 */
[----:B------:R-:W1:Y:S01]  /*1bc0*/  I2F.U32.RP R8, R5 ;  /* 0x0000000500087306 */ /* 0x000e620000209000 */
[----:B------:R-:W-:Y:S01]  /*1bd0*/  ISETP.NE.U32.AND P2, PT, R5, RZ, PT ;  /* 0x000000ff0500720c */ /* 0x000fe20003f45070 */
[----:B------:R-:W-:-:S06]  /*1be0*/  HFMA2 R19, -RZ, RZ, 0, 0 ;  /* 0x00000000ff137431 */ /* 0x000fcc00000001ff */
[----:B-1----:R-:W1:Y:S02]  /*1bf0*/  MUFU.RCP R8, R8 ;  /* 0x0000000800087308 */ /* 0x002e640000001000 */
[----:B-1----:R-:W-:-:S06]  /*1c00*/  IADD3 R6, PT, PT, R8, 0xffffffe, RZ ;  /* 0x0ffffffe08067810 */ /* 0x002fcc0007ffe0ff */
[----:B0-----:R0:W1:Y:S02]  /*1c10*/  F2I.FTZ.U32.TRUNC.NTZ R7, R6 ;  /* 0x0000000600077305 */ /* 0x001064000021f000 */
[----:B0-----:R-:W-:Y:S02]  /*1c20*/  HFMA2 R6, -RZ, RZ, 0, 0 ;  /* 0x00000000ff067431 */ /* 0x001fe400000001ff */
[----:B-1----:R-:W-:-:S04]  /*1c30*/  IMAD.MOV R0, RZ, RZ, -R7 ;  /* 0x000000ffff007224 */ /* 0x002fc800078e0a07 */
[----:B------:R-:W-:-:S04]  /*1c40*/  IMAD R9, R0, R5, RZ ;  /* 0x0000000500097224 */ /* 0x000fc800078e02ff */
[----:B------:R-:W-:-:S06]  /*1c50*/  IMAD.HI.U32 R9, R7, R9, R6 ;  /* 0x0000000907097227 */ /* 0x000fcc00078e0006 */
[----:B------:R-:W-:-:S04]  /*1c60*/  IMAD.HI.U32 R0, R9, R18, RZ ;  /* 0x0000001209007227 */ /* 0x000fc800078e00ff */
[----:B------:R-:W-:-:S04]  /*1c70*/  IMAD.MOV R4, RZ, RZ, -R0 ;  /* 0x000000ffff047224 */ /* 0x000fc800078e0a00 */
[----:B------:R-:W-:-:S05]  /*1c80*/  IMAD R4, R5, R4, R18 ;  /* 0x0000000405047224 */ /* 0x000fca00078e0212 */
[----:B------:R-:W-:-:S13]  /*1c90*/  ISETP.GE.U32.AND P0, PT, R4, R5, PT ;  /* 0x000000050400720c */ /* 0x000fda0003f06070 */
[----:B------:R-:W-:Y:S01]  /*1ca0*/  @P0 IADD3 R4, PT, PT, R4, -R5, RZ ;  /* 0x8000000504040210 */ /* 0x000fe20007ffe0ff */
[----:B------:R-:W-:-:S03]  /*1cb0*/  @P0 VIADD R0, R0, 0x1 ;  /* 0x0000000100000836 */ /* 0x000fc60000000000 */
[----:B------:R-:W-:Y:S02]  /*1cc0*/  ISETP.GE.U32.AND P1, PT, R4, R5, PT ;  /* 0x000000050400720c */ /* 0x000fe40003f26070 */
[----:B------:R-:W-:-:S11]  /*1cd0*/  MOV R4, RZ ;  /* 0x000000ff00047202 */ /* 0x000fd60000000f00 */
[----:B------:R-:W-:Y:S02]  /*1ce0*/  @P1 IADD3 R0, PT, PT, R0, 0x1, RZ ;  /* 0x0000000100001810 */ /* 0x000fe40007ffe0ff */
[----:B------:R-:W-:-:S05]  /*1cf0*/  @!P2 LOP3.LUT R0, RZ, R5, RZ, 0x33, !PT ;  /* 0x00000005ff00a212 */ /* 0x000fca00078e33ff */
[----:B------:R-:W-:-:S04]  /*1d00*/  IMAD.MOV R6, RZ, RZ, -R0 ;  /* 0x000000ffff067224 */ /* 0x000fc800078e0a00 */
[----:B------:R-:W-:Y:S02]  /*1d10*/  IMAD R6, R5, R6, R18 ;  /* 0x0000000605067224 */ /* 0x000fe400078e0212 */
[----:B------:R-:W-:Y:S01]  /*1d20*/  IMAD.MOV.U32 R18, RZ, RZ, R0 ;  /* 0x000000ffff127224 */ /* 0x000fe200078e0000 */
[----:B------:R-:W-:Y:S06]  /*1d30*/  BRA `(.L_x_29) ;  /* 0x00000000003c7947 */ /* 0x000fec0003800000 */
.L_x_28:
[----:B------:R-:W-:Y:S01]  /*1d40*/  IMAD.MOV.U32 R8, RZ, RZ, R18 ;  /* 0x000000ffff087224 */ /* 0x000fe200078e0012 */
[----:B0-----:R-:W-:Y:S02]  /*1d50*/  MOV R7, R22 ;  /* 0x0000001600077202 */ /* 0x001fe40000000f00 */
[----:B------:R-:W-:-:S07]  /*1d60*/  MOV R6, 0x1d80 ;  /* 0x00001d8000067802 */ /* 0x000fce0000000f00 */
[----:B------:R-:W-:Y:S05]  /*1d70*/  CALL.REL.NOINC `($__internal_0_$__cuda_sm20_div_u64) ;  /* 0x0000001400007944 */ /* 0x000fea0003c00000 */
[----:B------:R-:W0:Y:S01]  /*1d80*/  LDCU UR8, c[0x0][0x388] ;  /* 0x00007100ff0877ac */ /* 0x000e220008000800 */
[----:B------:R-:W-:Y:S01]  /*1d90*/  IADD3 R0, P0, PT, RZ, -R12, RZ ;  /* 0x8000000cff007210 */ /* 0x000fe20007f1e0ff */
[----:B------:R-:W-:-:S03]  /*1da0*/  IMAD.MOV.U32 R19, RZ, RZ, R22 ;  /* 0x000000ffff137224 */ /* 0x000fc600078e0016 */
[----:B------:R-:W-:Y:S01]  /*1db0*/  IADD3.X R4, PT, PT, RZ, ~R13, RZ, P0, !PT ;  /* 0x8000000dff047210 */ /* 0x000fe200007fe4ff */
[----:B0-----:R-:W-:-:S04]  /*1dc0*/  IMAD.U32 R5, RZ, RZ, UR8 ;  /* 0x00000008ff057e24 */ /* 0x001fc8000f8e00ff */
[-C--:B------:R-:W-:Y:S02]  /*1dd0*/  IMAD R4, R4, R5.reuse, RZ ;  /* 0x0000000504047224 */ /* 0x080fe400078e02ff */
[----:B------:R-:W-:Y:S01]  /*1de0*/  IMAD.WIDE.U32 R6, R0, R5, R18 ;  /* 0x0000000500067225 */ /* 0x000fe200078e0012 */
[----:B------:R-:W-:-:S03]  /*1df0*/  MOV R19, R13 ;  /* 0x0000000d00137202 */ /* 0x000fc60000000f00 */
[----:B------:R-:W-:Y:S02]  /*1e00*/  IMAD R9, R11, R0, R4 ;  /* 0x000000000b097224 */ /* 0x000fe400078e0204 */
[----:B------:R-:W-:-:S03]  /*1e10*/  IMAD.MOV.U32 R18, RZ, RZ, R12 ;  /* 0x000000ffff127224 */ /* 0x000fc600078e000c */
[----:B------:R-:W-:-:S07]  /*1e20*/  IADD3 R4, PT, PT, R9, R7, RZ ;  /* 0x0000000709047210 */ /* 0x000fce0007ffe0ff */
.L_x_29:
[----:B------:R-:W-:Y:S05]  /*1e30*/  BSYNC.RECONVERGENT B0 ;  /* 0x0000000000007941 */ /* 0x000fea0003800200 */
.L_x_27:
[----:B------:R-:W0:Y:S02]  /*1e40*/  LDCU.64 UR8, c[0x0][0x380] ;  /* 0x00007000ff0877ac */ /* 0x000e240008000a00 */
[----:B0-----:R-:W-:-:S04]  /*1e50*/  IADD3 R6, P0, PT, R6, UR8, RZ ;  /* 0x0000000806067c10 */ /* 0x001fc8000ff1e0ff */
[----:B------:R-:W-:Y:S01]  /*1e60*/  IADD3.X R7, PT, PT, R4, UR9, RZ, P0, !PT ;  /* 0x0000000904077c10 */ /* 0x000fe200087fe4ff */
[----:B------:R-:W0:Y:S05]  /*1e70*/  LDCU.64 UR8, c[0x0][0x390] ;  /* 0x00007200ff0877ac */ /* 0x000e2a0008000a00 */
[----:B------:R-:W2:Y:S01]  /*1e80*/  LDG.E.U8 R7, desc[UR6][R6.64] ;  /* 0x0000000606077981 */ /* 0x000ea2000c1e1100 */
[----:B------:R-:W-:Y:S01]  /*1e90*/  LOP3.LUT R0, R19, R11, RZ, 0xfc, !PT ;  /* 0x0000000b13007212 */ /* 0x000fe200078efcff */
[----:B------:R-:W-:Y:S01]  /*1ea0*/  BSSY.RECONVERGENT B0, `(.L_x_30) ;  /* 0x000002e000007945 */ /* 0x000fe20003800200 */
[----:B0-----:R-:W-:-:S04]  /*1eb0*/  IADD3 R14, P0, P1, R16, UR8, R2 ;  /* 0x00000008100e7c10 */ /* 0x001fc8000f91e002 */
[----:B------:R-:W-:Y:S02]  /*1ec0*/  IADD3.X R15, PT, PT, R3, UR9, RZ, P0, P1 ;  /* 0x00000009030f7c10 */ /* 0x000fe400087e24ff */
[----:B------:R-:W-:-:S03]  /*1ed0*/  ISETP.NE.U32.AND P0, PT, R0, RZ, PT ;  /* 0x000000ff0000720c */ /* 0x000fc60003f05070 */
[----:B--2---:R0:W-:Y:S10]  /*1ee0*/  STG.E.U8 desc[UR6][R14.64], R7 ;  /* 0x000000070e007986 */ /* 0x0041f4000c101106 */
[----:B------:R-:W-:Y:S05]  /*1ef0*/  @P0 BRA `(.L_x_31) ;  /* 0x0000000000600947 */ /* 0x000fea0003800000 */
[----:B------:R-:W1:Y:S01]  /*1f00*/  I2F.U32.RP R8, R5 ;  /* 0x0000000500087306 */ /* 0x000e620000209000 */
[----:B------:R-:W-:Y:S01]  /*1f10*/  ISETP.NE.U32.AND P2, PT, R5, RZ, PT ;  /* 0x000000ff0500720c */ /* 0x000fe20003f45070 */
[----:B------:R-:W-:-:S06]  /*1f20*/  IMAD.MOV.U32 R19, RZ, RZ, RZ ;  /* 0x000000ffff137224 */ /* 0x000fcc00078e00ff */
[----:B-1----:R-:W1:Y:S02]  /*1f30*/  MUFU.RCP R8, R8 ;  /* 0x0000000800087308 */ /* 0x002e640000001000 */
[----:B-1----:R-:W-:-:S06]  /*1f40*/  VIADD R6, R8, 0xffffffe ;  /* 0x0ffffffe08067836 */ /* 0x002fcc0000000000 */
[----:B0-----:R0:W1:Y:S02]  /*1f50*/  F2I.FTZ.U32.TRUNC.NTZ R7, R6 ;  /* 0x0000000600077305 */ /* 0x001064000021f000 */
[----:B0-----:R-:W-:Y:S01]  /*1f60*/  IMAD.MOV.U32 R6, RZ, RZ, RZ ;  /* 0x000000ffff067224 */ /* 0x001fe200078e00ff */
[----:B-1----:R-:W-:-:S05]  /*1f70*/  IADD3 R0, PT, PT, RZ, -R7, RZ ;  /* 0x80000007ff007210 */ /* 0x002fca0007ffe0ff */
[----:B------:R-:W-:-:S04]  /*1f80*/  IMAD R9, R0, R5, RZ ;  /* 0x0000000500097224 */ /* 0x000fc800078e02ff */
[----:B------:R-:W-:-:S06]  /*1f90*/  IMAD.HI.U32 R9, R7, R9, R6 ;  /* 0x0000000907097227 */ /* 0x000fcc00078e0006 */
[----:B------:R-:W-:-:S05]  /*1fa0*/  IMAD.HI.U32 R0, R9, R18, RZ ;  /* 0x0000001209007227 */ /* 0x000fca00078e00ff */
[----:B------:R-:W-:-:S05]  /*1fb0*/  IADD3 R4, PT, PT, -R0, RZ, RZ ;  /* 0x000000ff00047210 */ /* 0x000fca0007ffe1ff */
[----:B------:R-:W-:-:S05]  /*1fc0*/  IMAD R4, R5, R4, R18 ;  /* 0x0000000405047224 */ /* 0x000fca00078e0212 */
[----:B------:R-:W-:-:S13]  /*1fd0*/  ISETP.GE.U32.AND P0, PT, R4, R5, PT ;  /* 0x000000050400720c */ /* 0x000fda0003f06070 */
[----:B------:R-:W-:Y:S01]  /*1fe0*/  @P0 IMAD.IADD R4, R4, 0x1, -R5 ;  /* 0x0000000104040824 */ /* 0x000fe200078e0a05 */
[----:B------:R-:W-:-:S04]  /*1ff0*/  @P0 IADD3 R0, PT, PT, R0, 0x1, RZ ;  /* 0x0000000100000810 */ /* 0x000fc80007ffe0ff */
[----:B------:R-:W-:Y:S01]  /*2000*/  ISETP.GE.U32.AND P1, PT, R4, R5, PT ;  /* 0x000000050400720c */ /* 0x000fe20003f26070 */
[----:B------:R-:W-:-:S12]  /*2010*/  IMAD.MOV.U32 R4, RZ, RZ, RZ ;  /* 0x000000ffff047224 */ /* 0x000fd800078e00ff */
[----:B------:R-:W-:Y:S01]  /*2020*/  @P1 VIADD R0, R0, 0x1 ;  /* 0x0000000100001836 */ /* 0x000fe20000000000 */
[----:B------:R-:W-:-:S04]  /*2030*/  @!P2 LOP3.LUT R0, RZ, R5, RZ, 0x33, !PT ;  /* 0x00000005ff00a212 */ /* 0x000fc800078e33ff */
[----:B------:R-:W-:-:S05]  /*2040*/  IADD3 R6, PT, PT, -R0, RZ, RZ ;  /* 0x000000ff00067210 */ /* 0x000fca0007ffe1ff */
[----:B------:R-:W-:Y:S01]  /*2050*/  IMAD R6, R5, R6, R18 ;  /* 0x0000000605067224 */ /* 0x000fe200078e0212 */
[----:B------:R-:W-:Y:S01]  /*2060*/  MOV R18, R0 ;  /* 0x0000000000127202 */ /* 0x000fe20000000f00 */
[----:B------:R-:W-:Y:S06]  /*2070*/  BRA `(.L_x_32) ;  /* 0x0000000000407947 */ /* 0x000fec0003800000 */
.L_x_31:
[----:B------:R-:W-:Y:S01]  /*2080*/  MOV R8, R18 ;  /* 0x0000001200087202 */ /* 0x000fe20000000f00 */
[----:B0-----:R-:W-:Y:S01]  /*2090*/  IMAD.MOV.U32 R7, RZ, RZ, R19 ;  /* 0x000000ffff077224 */ /* 0x001fe200078e0013 */
[----:B------:R-:W-:-:S07]  /*20a0*/  MOV R6, 0x20c0 ;  /* 0x000020c000067802 */ /* 0x000fce0000000f00 */
[----:B------:R-:W-:Y:S05]  /*20b0*/  CALL.REL.NOINC `($__internal_0_$__cuda_sm20_div_u64) ;  /* 0x0000001000307944 */ /* 0x000fea0003c00000 */
[----:B------:R-:W0:Y:S01]  /*20c0*/  LDCU UR8, c[0x0][0x388] ;  /* 0x00007100ff0877ac */ /* 0x000e220008000800 */
[----:B------:R-:W-:Y:S01]  /*20d0*/  IADD3 R0, P0, PT, RZ, -R12, RZ ;  /* 0x8000000cff007210 */ /* 0x000fe20007f1e0ff */
[----:B------:R-:W-:Y:S01]  /*20e0*/  IMAD.MOV.U32 R7, RZ, RZ, R19 ;  /* 0x000000ffff077224 */ /* 0x000fe200078e0013 */
[----:B------:R-:W-:Y:S01]  /*20f0*/  MOV R6, R18 ;  /* 0x0000001200067202 */ /* 0x000fe20000000f00 */
[----:B------:R-:W-:Y:S01]  /*2100*/  IMAD.MOV.U32 R18, RZ, RZ, R12 ;  /* 0x000000ffff127224 */ /* 0x000fe200078e000c */
[----:B------:R-:W-:Y:S01]  /*2110*/  MOV R19, R13 ;  /* 0x0000000d00137202 */ /* 0x000fe20000000f00 */
[----:B------:R-:W-:Y:S01]  /*2120*/  IMAD.X R4, RZ, RZ, ~R13, P0 ;  /* 0x000000ffff047224 */ /* 0x000fe200000e0e0d */
[----:B0-----:R-:W-:-:S05]  /*2130*/  MOV R5, UR8 ;  /* 0x0000000800057c02 */ /* 0x001fca0008000f00 */
[-C--:B------:R-:W-:Y:S02]  /*2140*/  IMAD R4, R4, R5.reuse, RZ ;  /* 0x0000000504047224 */ /* 0x080fe400078e02ff */
[----:B------:R-:W-:-:S04]  /*2150*/  IMAD.WIDE.U32 R6, R0, R5, R6 ;  /* 0x0000000500067225 */ /* 0x000fc800078e0006 */
[----:B------:R-:W-:-:S05]  /*2160*/  IMAD R9, R11, R0, R4 ;  /* 0x000000000b097224 */ /* 0x000fca00078e0204 */
[----:B------:R-:W-:-:S07]  /*2170*/  IADD3 R4, PT, PT, R9, R7, RZ ;  /* 0x0000000709047210 */ /* 0x000fce0007ffe0ff */
.L_x_32:
[----:B------:R-:W-:Y:S05]  /*2180*/  BSYNC.RECONVERGENT B0 ;  /* 0x0000000000007941 */ /* 0x000fea0003800200 */
.L_x_30:
[----:B------:R-:W0:Y:S02]  /*2190*/  LDCU.64 UR8, c[0x0][0x380] ;  /* 0x00007000ff0877ac */ /* 0x000e240008000a00 */
[----:B0-----:R-:W-:-:S04]  /*21a0*/  IADD3 R6, P0, PT, R6, UR8, RZ ;  /* 0x0000000806067c10 */ /* 0x001fc8000ff1e0ff */
        /* <DEDUP_REMOVED lines=31> */
.L_x_34:
        /* <DEDUP_REMOVED lines=16> */
.L_x_35:
[----:B------:R-:W-:Y:S05]  /*24a0*/  BSYNC.RECONVERGENT B0 ;  /* 0x0000000000007941 */ /* 0x000fea0003800200 */
.L_x_33:
        /* <DEDUP_REMOVED lines=26> */
[----:B------:R-:W-:-:S12]  /*2650*/  HFMA2 R4, -RZ, RZ, 0, 0 ;  /* 0x00000000ff047431 */ /* 0x000fd800000001ff */
[----:B------:R-:W-:Y:S01]  /*2660*/  @P1 VIADD R0, R0, 0x1 ;  /* 0x0000000100001836 */ /* 0x000fe20000000000 */
[----:B------:R-:W-:-:S04]  /*2670*/  @!P2 LOP3.LUT R0, RZ, R5, RZ, 0x33, !PT ;  /* 0x00000005ff00a212 */ /* 0x000fc800078e33ff */
[----:B------:R-:W-:-:S05]  /*2680*/  IADD3 R6, PT, PT, -R0, RZ, RZ ;  /* 0x000000ff00067210 */ /* 0x000fca0007ffe1ff */
[----:B------:R-:W-:Y:S02]  /*2690*/  IMAD R6, R5, R6, R18 ;  /* 0x0000000605067224 */ /* 0x000fe400078e0212 */
[----:B------:R-:W-:Y:S01]  /*26a0*/  IMAD.MOV.U32 R18, RZ, RZ, R0 ;  /* 0x000000ffff127224 */ /* 0x000fe200078e0000 */
[----:B------:R-:W-:Y:S06]  /*26b0*/  BRA `(.L_x_38) ;  /* 0x0000000000407947 */ /* 0x000fec0003800000 */
.L_x_37:
[----:B------:R-:W-:Y:S01]  /*26c0*/  MOV R8, R18 ;  /* 0x0000001200087202 */ /* 0x000fe20000000f00 */
[----:B0-----:R-:W-:Y:S01]  /*26d0*/  IMAD.MOV.U32 R7, RZ, RZ, R19 ;  /* 0x000000ffff077224 */ /* 0x001fe200078e0013 */
[----:B------:R-:W-:-:S07]  /*26e0*/  MOV R6, 0x2700 ;  /* 0x0000270000067802 */ /* 0x000fce0000000f00 */
[----:B------:R-:W-:Y:S05]  /*26f0*/  CALL.REL.NOINC `($__internal_0_$__cuda_sm20_div_u64) ;  /* 0x0000000800a07944 */ /* 0x000fea0003c00000 */
[----:B------:R-:W0:Y:S01]  /*2700*/  LDCU UR8, c[0x0][0x388] ;  /* 0x00007100ff0877ac */ /* 0x000e220008000800 */
[----:B------:R-:W-:Y:S01]  /*2710*/  IADD3 R0, P0, PT, RZ, -R12, RZ ;  /* 0x8000000cff007210 */ /* 0x000fe20007f1e0ff */
[----:B------:R-:W-:Y:S01]  /*2720*/  IMAD.MOV.U32 R7, RZ, RZ, R19 ;  /* 0x000000ffff077224 */ /* 0x000fe200078e0013 */
[----:B------:R-:W-:Y:S02]  /*2730*/  MOV R6, R18 ;  /* 0x0000001200067202 */ /* 0x000fe40000000f00 */
[----:B------:R-:W-:Y:S01]  /*2740*/  MOV R18, R12 ;  /* 0x0000000c00127202 */ /* 0x000fe20000000f00 */
[----:B------:R-:W-:Y:S01]  /*2750*/  IMAD.X R4, RZ, RZ, ~R13, P0 ;  /* 0x000000ffff047224 */ /* 0x000fe200000e0e0d */
[----:B------:R-:W-:Y:S02]  /*2760*/  MOV R22, R13 ;  /* 0x0000000d00167202 */ /* 0x000fe40000000f00 */
[----:B0-----:R-:W-:-:S05]  /*2770*/  MOV R5, UR8 ;  /* 0x0000000800057c02 */ /* 0x001fca0008000f00 */
[-C--:B------:R-:W-:Y:S02]  /*2780*/  IMAD R4, R4, R5.reuse, RZ ;  /* 0x0000000504047224 */ /* 0x080fe400078e02ff */
[----:B------:R-:W-:-:S04]  /*2790*/  IMAD.WIDE.U32 R6, R0, R5, R6 ;  /* 0x0000000500067225 */ /* 0x000fc800078e0006 */
[----:B------:R-:W-:-:S04]  /*27a0*/  IMAD R9, R11, R0, R4 ;  /* 0x000000000b097224 */ /* 0x000fc800078e0204 */
[----:B------:R-:W-:-:S07]  /*27b0*/  IMAD.IADD R4, R9, 0x1, R7 ;  /* 0x0000000109047824 */ /* 0x000fce00078e0207 */
.L_x_38:
[----:B------:R-:W-:Y:S05]  /*27c0*/  BSYNC.RECONVERGENT B0 ;  /* 0x0000000000007941 */ /* 0x000fea0003800200 */
.L_x_36:
[----:B------:R-:W0:Y:S02]  /*27d0*/  LDCU.64 UR8, c[0x0][0x380] ;  /* 0x00007000ff0877ac */ /* 0x000e240008000a00 */
[----:B0-----:R-:W-:-:S04]  /*27e0*/  IADD3 R6, P0, PT, R6, UR8, RZ ;  /* 0x0000000806067c10 */ /* 0x001fc8000ff1e0ff */
[----:B------:R-:W-:-:S06]  /*27f0*/  IADD3.X R7, PT, PT, R4, UR9, RZ, P0, !PT ;  /* 0x0000000904077c10 */ /* 0x000fcc00087fe4ff */
[----:B------:R-:W2:Y:S01]  /*2800*/  LDG.E.U8 R7, desc[UR6][R6.64] ;  /* 0x0000000606077981 */ /* 0x000ea2000c1e1100 */
[----:B------:R-:W-:-:S03]  /*2810*/  VIADD R2, R2, 0x4 ;  /* 0x0000000402027836 */ /* 0x000fc60000000000 */
[----:B--2---:R1:W-:Y:S04]  /*2820*/  STG.E.U8 desc[UR6][R14.64+0x3], R7 ;  /* 0x000003070e007986 */ /* 0x0043e8000c101106 */
.L_x_26:
[----:B------:R-:W-:-:S13]  /*2830*/  ISETP.NE.AND P0, PT, RZ, UR4, PT ;  /* 0x00000004ff007c0c */ /* 0x000fda000bf05270 */
[----:B------:R-:W-:Y:S05]  /*2840*/  @!P0 EXIT ;  /* 0x000000000000894d */ /* 0x000fea0003800000 */
[----:B------:R-:W-:-:S09]  /*2850*/  UISETP.NE.AND UP0, UPT, UR4, 0x1, UPT ;  /* 0x000000010400788c */ /* 0x000fd2000bf05270 */
[----:B------:R-:W-:Y:S05]  /*2860*/  BRA.U !UP0, `(.L_x_39) ;  /* 0x0000000508a07547 */ /* 0x000fea000b800000 */
[----:B------:R-:W-:Y:S01]  /*2870*/  LOP3.LUT R0, R22, R11, RZ, 0xfc, !PT ;  /* 0x0000000b16007212 */ /* 0x000fe200078efcff */
[----:B------:R-:W-:Y:S03]  /*2880*/  BSSY.RECONVERGENT B0, `(.L_x_40) ;  /* 0x000002b000007945 */ /* 0x000fe60003800200 */
[----:B------:R-:W-:-:S13]  /*2890*/  ISETP.NE.U32.AND P0, PT, R0, RZ, PT ;  /* 0x000000ff0000720c */ /* 0x000fda0003f05070 */
[----:B------:R-:W-:Y:S05]  /*28a0*/  @P0 BRA `(.L_x_41) ;  /* 0x0000000000600947 */ /* 0x000fea0003800000 */
[----:B------:R-:W2:Y:S01]  /*28b0*/  I2F.U32.RP R0, R5 ;  /* 0x0000000500007306 */ /* 0x000ea20000209000 */
[----:B------:R-:W-:Y:S01]  /*28c0*/  ISETP.NE.U32.AND P2, PT, R5, RZ, PT ;  /* 0x000000ff0500720c */ /* 0x000fe20003f45070 */
[----:B------:R-:W-:-:S06]  /*28d0*/  HFMA2 R19, -RZ, RZ, 0, 0 ;  /* 0x00000000ff137431 */ /* 0x000fcc00000001ff */
[----:B--2---:R-:W2:Y:S02]  /*28e0*/  MUFU.RCP R0, R0 ;  /* 0x0000000000007308 */ /* 0x004ea40000001000 */
[----:B--2---:R-:W-:Y:S02]  /*28f0*/  IADD3 R6, PT, PT, R0, 0xffffffe, RZ ;  /* 0x0ffffffe00067810 */ /* 0x004fe40007ffe0ff */
[----:B------:R-:W-:-:S04]  /*2900*/  MOV R0, RZ ;  /* 0x000000ff00007202 */ /* 0x000fc80000000f00 */
[----:B01----:R0:W1:Y:S02]  /*2910*/  F2I.FTZ.U32.TRUNC.NTZ R7, R6 ;  /* 0x0000000600077305 */ /* 0x003064000021f000 */
        /* <DEDUP_REMOVED lines=10> */
[----:B------:R-:W-:-:S13]  /*29c0*/  ISETP.GE.U32.AND P1, PT, R4, R5, PT ;  /* 0x000000050400720c */ /* 0x000fda0003f26070 */
[----:B------:R-:W-:Y:S02]  /*29d0*/  @P1 IADD3 R9, PT, PT, R9, 0x1, RZ ;  /* 0x0000000109091810 */ /* 0x000fe40007ffe0ff */
[----:B------:R-:W-:-:S05]  /*29e0*/  @!P2 LOP3.LUT R9, RZ, R5, RZ, 0x33, !PT ;  /* 0x00000005ff09a212 */ /* 0x000fca00078e33ff */
[----:B------:R-:W-:-:S04]  /*29f0*/  IMAD.MOV R6, RZ, RZ, -R9 ;  /* 0x000000ffff067224 */ /* 0x000fc800078e0a09 */
[----:B------:R-:W-:Y:S02]  /*2a00*/  IMAD R6, R5, R6, R18 ;  /* 0x0000000605067224 */ /* 0x000fe400078e0212 */
[----:B------:R-:W-:Y:S01]  /*2a10*/  IMAD.MOV.U32 R18, RZ, RZ, R9 ;  /* 0x000000ffff127224 */ /* 0x000fe200078e0009 */
[----:B------:R-:W-:Y:S06]  /*2a20*/  BRA `(.L_x_42) ;  /* 0x0000000000407947 */ /* 0x000fec0003800000 */
.L_x_41:
[----:B------:R-:W-:Y:S01]  /*2a30*/  IMAD.MOV.U32 R8, RZ, RZ, R18 ;  /* 0x000000ffff087224 */ /* 0x000fe200078e0012 */
[----:B01----:R-:W-:Y:S02]  /*2a40*/  MOV R7, R22 ;  /* 0x0000001600077202 */ /* 0x003fe40000000f00 */
        /* <DEDUP_REMOVED lines=8> */
[----:B------:R-:W-:-:S04]  /*2ad0*/  IMAD.WIDE.U32 R18, R0, R5, R18 ;  /* 0x0000000500127225 */ /* 0x000fc800078e0012 */
[----:B------:R-:W-:Y:S01]  /*2ae0*/  IMAD R7, R11, R0, R4 ;  /* 0x000000000b077224 */ /* 0x000fe200078e0204 */
[----:B------:R-:W-:Y:S02]  /*2af0*/  MOV R6, R18 ;  /* 0x0000001200067202 */ /* 0x000fe40000000f00 */
[----:B------:R-:W-:Y:S01]  /*2b00*/  MOV R18, R12 ;  /* 0x0000000c00127202 */ /* 0x000fe20000000f00 */
[----:B------:R-:W-:Y:S02]  /*2b10*/  IMAD.IADD R0, R7, 0x1, R19 ;  /* 0x0000000107007824 */ /* 0x000fe400078e0213 */
[----:B------:R-:W-:-:S07]  /*2b20*/  IMAD.MOV.U32 R19, RZ, RZ, R13 ;  /* 0x000000ffff137224 */ /* 0x000fce00078e000d */
.L_x_42:
[----:B------:R-:W-:Y:S05]  /*2b30*/  BSYNC.RECONVERGENT B0 ;  /* 0x0000000000007941 */ /* 0x000fea0003800200 */
.L_x_40:
        /* <DEDUP_REMOVED lines=13> */
[----:B------:R-:W-:Y:S02]  /*2c10*/  ISETP.NE.U32.AND P2, PT, R5, RZ, PT ;  /* 0x000000ff0500720c */ /* 0x000fe40003f45070 */
[----:B------:R-:W-:-:S05]  /*2c20*/  MOV R22, RZ ;  /* 0x000000ff00167202 */ /* 0x000fca0000000f00 */
        /* <DEDUP_REMOVED lines=13> */
[----:B------:R-:W-:Y:S01]  /*2d00*/  ISETP.GE.U32.AND P1, PT, R4, R5, PT ;  /* 0x000000050400720c */ /* 0x000fe20003f26070 */
[----:B------:R-:W-:-:S12]  /*2d10*/  IMAD.MOV.U32 R4, RZ, RZ, RZ ;  /* 0x000000ffff047224 */ /* 0x000fd800078e00ff */
[----:B------:R-:W-:Y:S02]  /*2d20*/  @P1 IADD3 R0, PT, PT, R0, 0x1, RZ ;  /* 0x0000000100001810 */ /* 0x000fe40007ffe0ff */
[----:B------:R-:W-:-:S05]  /*2d30*/  @!P2 LOP3.LUT R0, RZ, R5, RZ, 0x33, !PT ;  /* 0x00000005ff00a212 */ /* 0x000fca00078e33ff */
[----:B------:R-:W-:-:S04]  /*2d40*/  IMAD.MOV R6, RZ, RZ, -R0 ;  /* 0x000000ffff067224 */ /* 0x000fc800078e0a00 */
[----:B------:R-:W-:Y:S01]  /*2d50*/  IMAD R6, R5, R6, R18 ;  /* 0x0000000605067224 */ /* 0x000fe200078e0212 */
[----:B------:R-:W-:Y:S01]  /*2d60*/  MOV R18, R0 ;  /* 0x0000000000127202 */ /* 0x000fe20000000f00 */
[----:B------:R-:W-:Y:S06]  /*2d70*/  BRA `(.L_x_45) ;  /* 0x0000000000407947 */ /* 0x000fec0003800000 */
.L_x_44:
[----:B------:R-:W-:Y:S01]  /*2d80*/  IMAD.MOV.U32 R8, RZ, RZ, R18 ;  /* 0x000000ffff087224 */ /* 0x000fe200078e0012 */
[----:B0-----:R-:W-:Y:S02]  /*2d90*/  MOV R7, R19 ;  /* 0x0000001300077202 */ /* 0x001fe40000000f00 */
[----:B------:R-:W-:-:S07]  /*2da0*/  MOV R6, 0x2dc0 ;  /* 0x00002dc000067802 */ /* 0x000fce0000000f00 */
[----:B------:R-:W-:Y:S05]  /*2db0*/  CALL.REL.NOINC `($__internal_0_$__cuda_sm20_div_u64) ;  /* 0x0000000000f07944 */ /* 0x000fea0003c00000 */
[----:B------:R-:W0:Y:S01]  /*2dc0*/  LDCU UR4, c[0x0][0x388] ;  /* 0x00007100ff0477ac */ /* 0x000e220008000800 */
[----:B------:R-:W-:Y:S01]  /*2dd0*/  IADD3 R0, P0, PT, RZ, -R12, RZ ;  /* 0x8000000cff007210 */ /* 0x000fe20007f1e0ff */
[----:B------:R-:W-:Y:S01]  /*2de0*/  IMAD.MOV.U32 R6, RZ, RZ, R18 ;  /* 0x000000ffff067224 */ /* 0x000fe200078e0012 */
[----:B------:R-:W-:Y:S01]  /*2df0*/  MOV R7, R19 ;  /* 0x0000001300077202 */ /* 0x000fe20000000f00 */
[----:B------:R-:W-:Y:S01]  /*2e00*/  IMAD.MOV.U32 R18, RZ, RZ, R12 ;  /* 0x000000ffff127224 */ /* 0x000fe200078e000c */
[----:B------:R-:W-:Y:S01]  /*2e10*/  IADD3.X R4, PT, PT, RZ, ~R13, RZ, P0, !PT ;  /* 0x8000000dff047210 */ /* 0x000fe200007fe4ff */
[----:B------:R-:W-:Y:S02]  /*2e20*/  IMAD.MOV.U32 R22, RZ, RZ, R13 ;  /* 0x000000ffff167224 */ /* 0x000fe400078e000d */
[----:B0-----:R-:W-:-:S04]  /*2e30*/  IMAD.U32 R5, RZ, RZ, UR4 ;  /* 0x00000004ff057e24 */ /* 0x001fc8000f8e00ff */
[-C--:B------:R-:W-:Y:S02]  /*2e40*/  IMAD R4, R4, R5.reuse, RZ ;  /* 0x0000000504047224 */ /* 0x080fe400078e02ff */
[----:B------:R-:W-:-:S04]  /*2e50*/  IMAD.WIDE.U32 R6, R0, R5, R6 ;  /* 0x0000000500067225 */ /* 0x000fc800078e0006 */
[----:B------:R-:W-:-:S05]  /*2e60*/  IMAD R9, R11, R0, R4 ;  /* 0x000000000b097224 */ /* 0x000fca00078e0204 */
[----:B------:R-:W-:-:S07]  /*2e70*/  IADD3 R4, PT, PT, R9, R7, RZ ;  /* 0x0000000709047210 */ /* 0x000fce0007ffe0ff */
.L_x_45:
[----:B------:R-:W-:Y:S05]  /*2e80*/  BSYNC.RECONVERGENT B0 ;  /* 0x0000000000007941 */ /* 0x000fea0003800200 */
.L_x_43:
[----:B------:R-:W0:Y:S02]  /*2e90*/  LDCU.64 UR8, c[0x0][0x380] ;  /* 0x00007000ff0877ac */ /* 0x000e240008000a00 */
[----:B0-----:R-:W-:-:S04]  /*2ea0*/  IADD3 R6, P0, PT, R6, UR8, RZ ;  /* 0x0000000806067c10 */ /* 0x001fc8000ff1e0ff */
[----:B------:R-:W-:-:S06]  /*2eb0*/  IADD3.X R7, PT, PT, R4, UR9, RZ, P0, !PT ;  /* 0x0000000904077c10 */ /* 0x000fcc00087fe4ff */
[----:B------:R-:W2:Y:S01]  /*2ec0*/  LDG.E.U8 R7, desc[UR6][R6.64] ;  /* 0x0000000606077981 */ /* 0x000ea2000c1e1100 */
[----:B------:R-:W-:-:S03]  /*2ed0*/  IADD3 R2, PT, PT, R2, 0x2, RZ ;  /* 0x0000000202027810 */ /* 0x000fc60007ffe0ff */
[----:B--2---:R2:W-:Y:S04]  /*2ee0*/  STG.E.U8 desc[UR6][R14.64+0x1], R7 ;  /* 0x000001070e007986 */ /* 0x0045e8000c101106 */
.L_x_39:
[----:B------:R-:W3:Y:S02]  /*2ef0*/  LDC R0, c[0x0][0x38c] ;  /* 0x0000e300ff007b82 */ /* 0x000ee40000000800 */
[----:B---3--:R-:W-:-:S04]  /*2f00*/  LOP3.LUT R0, R0, 0x1, RZ, 0xc0, !PT ;  /* 0x0000000100007812 */ /* 0x008fc800078ec0ff */
[----:B------:R-:W-:-:S13]  /*2f10*/  ISETP.NE.U32.AND P0, PT, R0, 0x1, PT ;  /* 0x000000010000780c */ /* 0x000fda0003f05070 */
[----:B------:R-:W-:Y:S05]  /*2f20*/  @P0 EXIT ;  /* 0x000000000000094d */ /* 0x000fea0003800000 */
[----:B------:R-:W-:Y:S01]  /*2f30*/  LOP3.LUT R0, R22, R11, RZ, 0xfc, !PT ;  /* 0x0000000b16007212 */ /* 0x000fe200078efcff */
[----:B------:R-:W-:Y:S03]  /*2f40*/  BSSY.RECONVERGENT B0, `(.L_x_46) ;  /* 0x000001a000007945 */ /* 0x000fe60003800200 */
[----:B------:R-:W-:-:S13]  /*2f50*/  ISETP.NE.U32.AND P0, PT, R0, RZ, PT ;  /* 0x000000ff0000720c */ /* 0x000fda0003f05070 */
[----:B------:R-:W-:Y:S05]  /*2f60*/  @P0 BRA `(.L_x_47) ;  /* 0x00000000004c0947 */ /* 0x000fea0003800000 */
[----:B------:R-:W3:Y:S01]  /*2f70*/  I2F.U32.RP R8, R5 ;  /* 0x0000000500087306 */ /* 0x000ee20000209000 */
[----:B------:R-:W-:-:S07]  /*2f80*/  ISETP.NE.U32.AND P1, PT, R5, RZ, PT ;  /* 0x000000ff0500720c */ /* 0x000fce0003f25070 */
[----:B---3--:R-:W3:Y:S02]  /*2f90*/  MUFU.RCP R8, R8 ;  /* 0x0000000800087308 */ /* 0x008ee40000001000 */
[----:B---3--:R-:W-:-:S06]  /*2fa0*/  VIADD R6, R8, 0xffffffe ;  /* 0x0ffffffe08067836 */ /* 0x008fcc0000000000 */
[----:B012---:R0:W1:Y:S02]  /*2fb0*/  F2I.FTZ.U32.TRUNC.NTZ R7, R6 ;  /* 0x0000000600077305 */ /* 0x007064000021f000 */
        /* <DEDUP_REMOVED lines=8> */
[----:B------:R-:W-:-:S05]  /*3040*/  @P0 IMAD.IADD R4, R4, 0x1, -R5 ;  /* 0x0000000104040824 */ /* 0x000fca00078e0a05 */
[----:B------:R-:W-:-:S13]  /*3050*/  ISETP.GE.U32.AND P0, PT, R4, R5, PT ;  /* 0x000000050400720c */ /* 0x000fda0003f06070 */
[-C--:B------:R-:W-:Y:S02]  /*3060*/  @P0 IADD3 R4, PT, PT, R4, -R5.reuse, RZ ;  /* 0x8000000504040210 */ /* 0x080fe40007ffe0ff */
[----:B------:R-:W-:Y:S01]  /*3070*/  @!P1 LOP3.LUT R4, RZ, R5, RZ, 0x33, !PT ;  /* 0x00000005ff049212 */ /* 0x000fe200078e33ff */
[----:B------:R-:W-:Y:S01]  /*3080*/  IMAD.MOV.U32 R5, RZ, RZ, RZ ;  /* 0x000000ffff057224 */ /* 0x000fe200078e00ff */
[----:B------:R-:W-:Y:S06]  /*3090*/  BRA `(.L_x_48) ;  /* 0x0000000000107947 */ /* 0x000fec0003800000 */
.L_x_47:
[----:B------:R-:W-:-:S07]  /*30a0*/  MOV R0, 0x30c0 ;  /* 0x000030c000007802 */ /* 0x000fce0000000f00 */
[----:B012---:R-:W-:Y:S05]  /*30b0*/  CALL.REL.NOINC `($__internal_1_$__cuda_sm20_rem_u64) ;  /* 0x0000000400447944 */ /* 0x007fea0003c00000 */
[----:B------:R-:W-:Y:S01]  /*30c0*/  MOV R4, R6 ;  /* 0x0000000600047202 */ /* 0x000fe20000000f00 */
[----:B------:R-:W-:-:S07]  /*30d0*/  IMAD.MOV.U32 R5, RZ, RZ, R7 ;  /* 0x000000ffff057224 */ /* 0x000fce00078e0007 */
.L_x_48:
[----:B------:R-:W-:Y:S05]  /*30e0*/  BSYNC.RECONVERGENT B0 ;  /* 0x0000000000007941 */ /* 0x000fea0003800200 */
.L_x_46:
[----:B------:R-:W0:Y:S02]  /*30f0*/  LDCU.64 UR4, c[0x0][0x380] ;  /* 0x00007000ff0477ac */ /* 0x000e240008000a00 */
[----:B0-----:R-:W-:-:S04]  /*3100*/  IADD3 R4, P0, PT, R4, UR4, RZ ;  /* 0x0000000404047c10 */ /* 0x001fc8000ff1e0ff */
[----:B------:R-:W-:Y:S01]  /*3110*/  IADD3.X R5, PT, PT, R5, UR5, RZ, P0, !PT ;  /* 0x0000000505057c10 */ /* 0x000fe200087fe4ff */
[----:B------:R-:W0:Y:S05]  /*3120*/  LDCU.64 UR4, c[0x0][0x390] ;  /* 0x00007200ff0477ac */ /* 0x000e2a0008000a00 */
[----:B------:R-:W2:Y:S01]  /*3130*/  LDG.E.U8 R5, desc[UR6][R4.64] ;  /* 0x0000000604057981 */ /* 0x000ea2000c1e1100 */
[----:B0-----:R-:W-:-:S04]  /*3140*/  IADD3 R2, P0, P1, R16, UR4, R2 ;  /* 0x0000000410027c10 */ /* 0x001fc8000f91e002 */
[----:B------:R-:W-:-:S05]  /*3150*/  IADD3.X R3, PT, PT, R3, UR5, RZ, P0, P1 ;  /* 0x0000000503037c10 */ /* 0x000fca00087e24ff */
[----:B--2---:R-:W-:Y:S01]  /*3160*/  STG.E.U8 desc[UR6][R2.64], R5 ;  /* 0x0000000502007986 */ /* 0x004fe2000c101106 */
[----:B------:R-:W-:Y:S05]  /*3170*/  EXIT ;  /* 0x000000000000794d */ /* 0x000fea0003800000 */
        .weak           $__internal_0_$__cuda_sm20_div_u64
        .type           $__internal_0_$__cuda_sm20_div_u64,@function
        .size           $__internal_0_$__cuda_sm20_div_u64,($__internal_1_$__cuda_sm20_rem_u64 - $__internal_0_$__cuda_sm20_div_u64)
$__internal_0_$__cuda_sm20_div_u64:
[----:B------:R-:W-:Y:S01]  /*3180*/  MOV R24, UR5 ;  /* 0x0000000500187c02 */ /* 0x000fe20008000f00 */
[----:B------:R-:W-:-:S04]  /*3190*/  IMAD.MOV.U32 R25, RZ, RZ, R11 ;  /* 0x000000ffff197224 */ /* 0x000fc800078e000b */
[----:B------:R-:W0:Y:S08]  /*31a0*/  I2F.U64.RP R5, R24 ;  /* 0x0000001800057312 */ /* 0x000e300000309000 */
[----:B0-----:R-:W0:Y:S02]  /*31b0*/  MUFU.RCP R12, R5 ;  /* 0x00000005000c7308 */ /* 0x001e240000001000 */
[----:B0-----:R-:W-:-:S06]  /*31c0*/  IADD3 R12, PT, PT, R12, 0x1ffffffe, RZ ;  /* 0x1ffffffe0c0c7810 */ /* 0x001fcc0007ffe0ff */
[----:B------:R-:W0:Y:S02]  /*31d0*/  F2I.U64.TRUNC R12, R12 ;  /* 0x0000000c000c7311 */ /* 0x000e24000020d800 */
[----:B0-----:R-:W-:-:S04]  /*31e0*/  IMAD.WIDE.U32 R20, R12, UR5, RZ ;  /* 0x000000050c147c25 */ /* 0x001fc8000f8e00ff */
[C---:B------:R-:W-:Y:S01]  /*31f0*/  IMAD R9, R12.reuse, R11, R21 ;  /* 0x0000000b0c097224 */ /* 0x040fe200078e0215 */
[----:B------:R-:W-:Y:S02]  /*3200*/  IADD3 R10, P0, PT, RZ, -R20, RZ ;  /* 0x80000014ff0a7210 */ /* 0x000fe40007f1e0ff */
[----:B------:R-:W-:Y:S01]  /*3210*/  MOV R21, R12 ;  /* 0x0000000c00157202 */ /* 0x000fe20000000f00 */
[----:B------:R-:W-:Y:S02]  /*3220*/  IMAD R9, R13, UR5, R9 ;  /* 0x000000050d097c24 */ /* 0x000fe4000f8e0209 */
[----:B------:R-:W-:-:S04]  /*3230*/  IMAD.HI.U32 R20, R12, R10, RZ ;  /* 0x0000000a0c147227 */ /* 0x000fc800078e00ff */
[----:B------:R-:W-:-:S04]  /*3240*/  IMAD.X R9, RZ, RZ, ~R9, P0 ;  /* 0x000000ffff097224 */ /* 0x000fc800000e0e09 */
[----:B------:R-:W-:-:S04]  /*3250*/  IMAD.WIDE.U32 R20, P0, R12, R9, R20 ;  /* 0x000000090c147225 */ /* 0x000fc80007800014 */
[C---:B------:R-:W-:Y:S02]  /*3260*/  IMAD R5, R13.reuse, R9, RZ ;  /* 0x000000090d057224 */ /* 0x040fe400078e02ff */
[----:B------:R-:W-:-:S04]  /*3270*/  IMAD.HI.U32 R10, P1, R13, R10, R20 ;  /* 0x0000000a0d0a7227 */ /* 0x000fc80007820014 */
[----:B------:R-:W-:Y:S01]  /*3280*/  IMAD.HI.U32 R9, R13, R9, RZ ;  /* 0x000000090d097227 */ /* 0x000fe200078e00ff */
[----:B------:R-:W-:-:S03]  /*3290*/  IADD3 R21, P2, PT, R5, R10, RZ ;  /* 0x0000000a05157210 */ /* 0x000fc60007f5e0ff */
[----:B------:R-:W-:Y:S02]  /*32a0*/  IMAD.X R5, R9, 0x1, R13, P0 ;  /* 0x0000000109057824 */ /* 0x000fe400000e060d */
[----:B------:R-:W-:-:S03]  /*32b0*/  IMAD.WIDE.U32 R12, R21, UR5, RZ ;  /* 0x00000005150c7c25 */ /* 0x000fc6000f8e00ff */
[----:B------:R-:W-:Y:S01]  /*32c0*/  IADD3.X R5, PT, PT, RZ, RZ, R5, P2, P1 ;  /* 0x000000ffff057210 */ /* 0x000fe200017e2405 */
[----:B------:R-:W-:Y:S01]  /*32d0*/  IMAD R10, R21, R11, R13 ;  /* 0x0000000b150a7224 */ /* 0x000fe200078e020d */
[----:B------:R-:W-:Y:S01]  /*32e0*/  IADD3 R12, P0, PT, RZ, -R12, RZ ;  /* 0x8000000cff0c7210 */ /* 0x000fe20007f1e0ff */
[----:B------:R-:W-:Y:S02]  /*32f0*/  HFMA2 R13, -RZ, RZ, 0, 0 ;  /* 0x00000000ff0d7431 */ /* 0x000fe400000001ff */
[----:B------:R-:W-:Y:S02]  /*3300*/  IMAD R10, R5, UR5, R10 ;  /* 0x00000005050a7c24 */ /* 0x000fe4000f8e020a */
[----:B------:R-:W-:-:S03]  /*3310*/  IMAD.HI.U32 R20, R21, R12, RZ ;  /* 0x0000000c15147227 */ /* 0x000fc600078e00ff */
[----:B------:R-:W-:-:S05]  /*3320*/  IADD3.X R10, PT, PT, RZ, ~R10, RZ, P0, !PT ;  /* 0x8000000aff0a7210 */ /* 0x000fca00007fe4ff */
[----:B------:R-:W-:-:S04]  /*3330*/  IMAD.WIDE.U32 R20, P0, R21, R10, R20 ;  /* 0x0000000a15147225 */ /* 0x000fc80007800014 */
[C---:B------:R-:W-:Y:S02]  /*3340*/  IMAD R9, R5.reuse, R10, RZ ;  /* 0x0000000a05097224 */ /* 0x040fe400078e02ff */
[----:B------:R-:W-:-:S04]  /*3350*/  IMAD.HI.U32 R12, P1, R5, R12, R20 ;  /* 0x0000000c050c7227 */ /* 0x000fc80007820014 */
[----:B------:R-:W-:Y:S01]  /*3360*/  IMAD.HI.U32 R10, R5, R10, RZ ;  /* 0x0000000a050a7227 */ /* 0x000fe200078e00ff */
[----:B------:R-:W-:-:S03]  /*3370*/  IADD3 R9, P2, PT, R9, R12, RZ ;  /* 0x0000000c09097210 */ /* 0x000fc60007f5e0ff */
[----:B------:R-:W-:Y:S02]  /*3380*/  IMAD.X R10, R10, 0x1, R5, P0 ;  /* 0x000000010a0a7824 */ /* 0x000fe400000e0605 */
[----:B------:R-:W-:-:S03]  /*3390*/  IMAD.HI.U32 R12, R9, R8, RZ ;  /* 0x00000008090c7227 */ /* 0x000fc600078e00ff */
[----:B------:R-:W-:Y:S01]  /*33a0*/  IADD3.X R10, PT, PT, RZ, RZ, R10, P2, P1 ;  /* 0x000000ffff0a7210 */ /* 0x000fe200017e240a */
[----:B------:R-:W-:-:S04]  /*33b0*/  IMAD.WIDE.U32 R20, R9, R7, R12 ;  /* 0x0000000709147225 */ /* 0x000fc800078e000c */
[C---:B------:R-:W-:Y:S02]  /*33c0*/  IMAD R12, R10.reuse, R7, RZ ;  /* 0x000000070a0c7224 */ /* 0x040fe400078e02ff */
[----:B------:R-:W-:-:S04]  /*33d0*/  IMAD.HI.U32 R9, P0, R10, R8, R20 ;  /* 0x000000080a097227 */ /* 0x000fc80007800014 */
[----:B------:R-:W-:Y:S01]  /*33e0*/  IMAD.HI.U32 R5, R10, R7, RZ ;  /* 0x000000070a057227 */ /* 0x000fe200078e00ff */
[----:B------:R-:W-:-:S03]  /*33f0*/  IADD3 R12, P1, PT, R12, R9, RZ ;  /* 0x000000090c0c7210 */ /* 0x000fc60007f3e0ff */
[----:B------:R-:W-:Y:S02]  /*3400*/  IMAD.X R5, RZ, RZ, R5, P0 ;  /* 0x000000ffff057224 */ /* 0x000fe400000e0605 */
[----:B------:R-:W-:-:S03]  /*3410*/  IMAD.WIDE.U32 R20, R12, UR5, RZ ;  /* 0x000000050c147c25 */ /* 0x000fc6000f8e00ff */
[----:B------:R-:W-:Y:S01]  /*3420*/  IADD3.X R5, PT, PT, RZ, R5, RZ, P1, !PT ;  /* 0x00000005ff057210 */ /* 0x000fe20000ffe4ff */
[----:B------:R-:W-:Y:S01]  /*3430*/  IMAD R10, R12, R11, R21 ;  /* 0x0000000b0c0a7224 */ /* 0x000fe200078e0215 */
[----:B------:R-:W-:-:S03]  /*3440*/  IADD3 R13, P1, PT, -R20, R8, RZ ;  /* 0x00000008140d7210 */ /* 0x000fc60007f3e1ff */
[----:B------:R-:W-:Y:S01]  /*3450*/  IMAD R10, R5, UR5, R10 ;  /* 0x00000005050a7c24 */ /* 0x000fe2000f8e020a */
[C---:B------:R-:W-:Y:S02]  /*3460*/  ISETP.GE.U32.AND P0, PT, R13.reuse, UR5, PT ;  /* 0x000000050d007c0c */ /* 0x040fe4000bf06070 */
[----:B------:R-:W-:Y:S01]  /*3470*/  IADD3 R20, P2, PT, R13, -UR5, RZ ;  /* 0x800000050d147c10 */ /* 0x000fe2000ff5e0ff */
[----:B------:R-:W-:Y:S01]  /*3480*/  IMAD.X R7, R7, 0x1, ~R10, P1 ;  /* 0x0000000107077824 */ /* 0x000fe200008e0e0a */
[----:B------:R-:W-:-:S04]  /*3490*/  IADD3 R9, P1, PT, R12, 0x1, RZ ;  /* 0x000000010c097810 */ /* 0x000fc80007f3e0ff */
[----:B------:R-:W-:Y:S01]  /*34a0*/  ISETP.GE.U32.AND.EX P0, PT, R7, R11, PT, P0 ;  /* 0x0000000b0700720c */ /* 0x000fe20003f06100 */
[----:B------:R-:W-:Y:S01]  /*34b0*/  IMAD.X R8, RZ, RZ, R5, P1 ;  /* 0x000000ffff087224 */ /* 0x000fe200008e0605 */
[----:B------:R-:W-:Y:S02]  /*34c0*/  IADD3.X R10, PT, PT, ~R11, R7, RZ, P2, !PT ;  /* 0x000000070b0a7210 */ /* 0x000fe400017fe5ff */
[----:B------:R-:W-:Y:S02]  /*34d0*/  SEL R20, R20, R13, P0 ;  /* 0x0000000d14147207 */ /* 0x000fe40000000000 */
[----:B------:R-:W-:Y:S02]  /*34e0*/  SEL R9, R9, R12, P0 ;  /* 0x0000000c09097207 */ /* 0x000fe40000000000 */
[----:B------:R-:W-:Y:S01]  /*34f0*/  SEL R10, R10, R7, P0 ;  /* 0x000000070a0a7207 */ /* 0x000fe20000000000 */
[----:B------:R-:W-:Y:S01]  /*3500*/  IMAD.MOV.U32 R7, RZ, RZ, 0x0 ;  /* 0x00000000ff077424 */ /* 0x000fe200078e00ff */
[----:B------:R-:W-:-:S02]  /*3510*/  SEL R8, R8, R5, P0 ;  /* 0x0000000508087207 */ /* 0x000fc40000000000 */
[----:B------:R-:W-:Y:S02]  /*3520*/  ISETP.GE.U32.AND P0, PT, R20, UR5, PT ;  /* 0x0000000514007c0c */ /* 0x000fe4000bf06070 */
[----:B------:R-:W-:Y:S02]  /*3530*/  IADD3 R12, P2, PT, R9, 0x1, RZ ;  /* 0x00000001090c7810 */ /* 0x000fe40007f5e0ff */
[----:B------:R-:W-:Y:S02]  /*3540*/  ISETP.NE.U32.AND P1, PT, RZ, UR5, PT ;  /* 0x00000005ff007c0c */ /* 0x000fe4000bf25070 */
[----:B------:R-:W-:Y:S02]  /*3550*/  ISETP.GE.U32.AND.EX P0, PT, R10, R11, PT, P0 ;  /* 0x0000000b0a00720c */ /* 0x000fe40003f06100 */
[----:B------:R-:W-:Y:S02]  /*3560*/  IADD3.X R5, PT, PT, RZ, R8, RZ, P2, !PT ;  /* 0x00000008ff057210 */ /* 0x000fe400017fe4ff */
[----:B------:R-:W-:-:S02]  /*3570*/  ISETP.NE.AND.EX P1, PT, R11, RZ, PT, P1 ;  /* 0x000000ff0b00720c */ /* 0x000fc40003f25310 */
[----:B------:R-:W-:Y:S02]  /*3580*/  SEL R12, R12, R9, P0 ;  /* 0x000000090c0c7207 */ /* 0x000fe40000000000 */
[----:B------:R-:W-:Y:S02]  /*3590*/  SEL R5, R5, R8, P0 ;  /* 0x0000000805057207 */ /* 0x000fe40000000000 */
[----:B------:R-:W-:Y:S02]  /*35a0*/  SEL R12, R12, 0xffffffff, P1 ;  /* 0xffffffff0c0c7807 */ /* 0x000fe40000800000 */
[----:B------:R-:W-:Y:S01]  /*35b0*/  SEL R13, R5, 0xffffffff, P1 ;  /* 0xffffffff050d7807 */ /* 0x000fe20000800000 */
[----:B------:R-:W-:Y:S06]  /*35c0*/  RET.REL.NODEC R6 `(_Z22generatePasswordsBatchPciiS_yy) ;  /* 0xffffffc8068c7950 */ /* 0x000fec0003c3ffff */
        .weak           $__internal_1_$__cuda_sm20_rem_u64
        .type           $__internal_1_$__cuda_sm20_rem_u64,@function
        .size           $__internal_1_$__cuda_sm20_rem_u64,(.L_x_51 - $__internal_1_$__cuda_sm20_rem_u64)
$__internal_1_$__cuda_sm20_rem_u64:
[----:B------:R-:W0:Y:S02]  /*35d0*/  LDCU UR4, c[0x0][0x388] ;  /* 0x00007100ff0477ac */ /* 0x000e240008000800 */
[----:B0-----:R-:W-:-:S04]  /*35e0*/  MOV R10, UR4 ;  /* 0x00000004000a7c02 */ /* 0x001fc80008000f00 */
[----:B------:R-:W0:Y:S08]  /*35f0*/  I2F.U64.RP R8, R10 ;  /* 0x0000000a00087312 */ /* 0x000e300000309000 */
[----:B0-----:R-:W0:Y:S02]  /*3600*/  MUFU.RCP R8, R8 ;  /* 0x0000000800087308 */ /* 0x001e240000001000 */
[----:B0-----:R-:W-:-:S06]  /*3610*/  VIADD R4, R8, 0x1ffffffe ;  /* 0x1ffffffe08047836 */ /* 0x001fcc0000000000 */
[----:B------:R-:W0:Y:S02]  /*3620*/  F2I.U64.TRUNC R4, R4 ;  /* 0x0000000400047311 */ /* 0x000e24000020d800 */
[----:B0-----:R-:W-:-:S04]  /*3630*/  IMAD.WIDE.U32 R6, R4, UR4, RZ ;  /* 0x0000000404067c25 */ /* 0x001fc8000f8e00ff */
[----:B------:R-:W-:Y:S01]  /*3640*/  IMAD R7, R4, R11, R7 ;  /* 0x0000000b04077224 */ /* 0x000fe200078e0207 */
[----:B------:R-:W-:-:S03]  /*3650*/  IADD3 R9, P0, PT, RZ, -R6, RZ ;  /* 0x80000006ff097210 */ /* 0x000fc60007f1e0ff */
[----:B------:R-:W-:Y:S02]  /*3660*/  IMAD R7, R5, UR4, R7 ;  /* 0x0000000405077c24 */ /* 0x000fe4000f8e0207 */
[----:B------:R-:W-:-:S03]  /*3670*/  IMAD.HI.U32 R6, R4, R9, RZ ;  /* 0x0000000904067227 */ /* 0x000fc600078e00ff */
[----:B------:R-:W-:Y:S01]  /*3680*/  IADD3.X R13, PT, PT, RZ, ~R7, RZ, P0, !PT ;  /* 0x80000007ff0d7210 */ /* 0x000fe200007fe4ff */
[----:B------:R-:W-:-:S04]  /*3690*/  IMAD.MOV.U32 R7, RZ, RZ, R4 ;  /* 0x000000ffff077224 */ /* 0x000fc800078e0004 */
[----:B------:R-:W-:-:S04]  /*36a0*/  IMAD.WIDE.U32 R6, P0, R4, R13, R6 ;  /* 0x0000000d04067225 */ /* 0x000fc80007800006 */
[C---:B------:R-:W-:Y:S02]  /*36b0*/  IMAD R15, R5.reuse, R13, RZ ;  /* 0x0000000d050f7224 */ /* 0x040fe400078e02ff */
[----:B------:R-:W-:-:S04]  /*36c0*/  IMAD.HI.U32 R6, P1, R5, R9, R6 ;  /* 0x0000000905067227 */ /* 0x000fc80007820006 */
[----:B------:R-:W-:Y:S01]  /*36d0*/  IMAD.HI.U32 R13, R5, R13, RZ ;  /* 0x0000000d050d7227 */ /* 0x000fe200078e00ff */
[----:B------:R-:W-:-:S04]  /*36e0*/  IADD3 R7, P2, PT, R15, R6, RZ ;  /* 0x000000060f077210 */ /* 0x000fc80007f5e0ff */
[----:B------:R-:W-:Y:S01]  /*36f0*/  IADD3.X R6, PT, PT, R13, R5, RZ, P0, !PT ;  /* 0x000000050d067210 */ /* 0x000fe200007fe4ff */
[----:B------:R-:W-:-:S03]  /*3700*/  IMAD.WIDE.U32 R4, R7, UR4, RZ ;  /* 0x0000000407047c25 */ /* 0x000fc6000f8e00ff */
[----:B------:R-:W-:Y:S01]  /*3710*/  IADD3.X R9, PT, PT, RZ, RZ, R6, P2, P1 ;  /* 0x000000ffff097210 */ /* 0x000fe200017e2406 */
[----:B------:R-:W-:Y:S01]  /*3720*/  IMAD R6, R7, R11, R5 ;  /* 0x0000000b07067224 */ /* 0x000fe200078e0205 */
[----:B------:R-:W-:-:S03]  /*3730*/  IADD3 R5, P0, PT, RZ, -R4, RZ ;  /* 0x80000004ff057210 */ /* 0x000fc60007f1e0ff */
        /* <DEDUP_REMOVED lines=8> */
[----:B------:R-:W-:Y:S01]  /*37c0*/  IMAD.MOV.U32 R5, RZ, RZ, RZ ;  /* 0x000000ffff057224 */ /* 0x000fe200078e00ff */
[----:B------:R-:W-:Y:S01]  /*37d0*/  IADD3.X R9, PT, PT, R4, R9, RZ, P0, !PT ;  /* 0x0000000904097210 */ /* 0x000fe200007fe4ff */
[----:B------:R-:W-:-:S03]  /*37e0*/  IMAD.HI.U32 R4, R7, R18, RZ ;  /* 0x0000001207047227 */ /* 0x000fc600078e00ff */
[----:B------:R-:W-:Y:S01]  /*37f0*/  IADD3.X R9, PT, PT, RZ, RZ, R9, P2, P1 ;  /* 0x000000ffff097210 */ /* 0x000fe200017e2409 */
[----:B------:R-:W-:-:S04]  /*3800*/  IMAD.WIDE.U32 R4, R7, R22, R4 ;  /* 0x0000001607047225 */ /* 0x000fc800078e0004 */
[C---:B------:R-:W-:Y:S02]  /*3810*/  IMAD R7, R9.reuse, R22, RZ ;  /* 0x0000001609077224 */ /* 0x040fe400078e02ff */
[----:B------:R-:W-:-:S04]  /*3820*/  IMAD.HI.U32 R4, P0, R9, R18, R4 ;  /* 0x0000001209047227 */ /* 0x000fc80007800004 */
[----:B------:R-:W-:Y:S01]  /*3830*/  IMAD.HI.U32 R6, R9, R22, RZ ;  /* 0x0000001609067227 */ /* 0x000fe200078e00ff */
[----:B------:R-:W-:-:S04]  /*3840*/  IADD3 R7, P1, PT, R7, R4, RZ ;  /* 0x0000000407077210 */ /* 0x000fc80007f3e0ff */
[----:B------:R-:W-:Y:S01]  /*3850*/  IADD3.X R6, PT, PT, R6, RZ, RZ, P0, !PT ;  /* 0x000000ff06067210 */ /* 0x000fe200007fe4ff */
[----:B------:R-:W-:-:S04]  /*3860*/  IMAD.WIDE.U32 R4, R7, UR4, RZ ;  /* 0x0000000407047c25 */ /* 0x000fc8000f8e00ff */
[----:B------:R-:W-:Y:S01]  /*3870*/  IMAD.X R6, RZ, RZ, R6, P1 ;  /* 0x000000ffff067224 */ /* 0x000fe200008e0606 */
[----:B------:R-:W-:Y:S01]  /*3880*/  IADD3 R18, P1, PT, -R4, R18, RZ ;  /* 0x0000001204127210 */ /* 0x000fe20007f3e1ff */
[----:B------:R-:W-:-:S03]  /*3890*/  IMAD R7, R7, R11, R5 ;  /* 0x0000000b07077224 */ /* 0x000fc600078e0205 */
[----:B------:R-:W-:Y:S01]  /*38a0*/  ISETP.GE.U32.AND P0, PT, R18, UR4, PT ;  /* 0x0000000412007c0c */ /* 0x000fe2000bf06070 */
[----:B------:R-:W-:-:S05]  /*38b0*/  IMAD R7, R6, UR4, R7 ;  /* 0x0000000406077c24 */ /* 0x000fca000f8e0207 */
[----:B------:R-:W-:Y:S02]  /*38c0*/  IADD3.X R22, PT, PT, ~R7, R22, RZ, P1, !PT ;  /* 0x0000001607167210 */ /* 0x000fe40000ffe5ff */
[----:B------:R-:W-:Y:S02]  /*38d0*/  IADD3 R5, P1, PT, R18, -UR4, RZ ;  /* 0x8000000412057c10 */ /* 0x000fe4000ff3e0ff */
[----:B------:R-:W-:-:S03]  /*38e0*/  ISETP.GE.U32.AND.EX P0, PT, R22, R11, PT, P0 ;  /* 0x0000000b1600720c */ /* 0x000fc60003f06100 */
[----:B------:R-:W-:Y:S01]  /*38f0*/  IMAD.X R4, R22, 0x1, ~R11, P1 ;  /* 0x0000000116047824 */ /* 0x000fe200008e0e0b */
[----:B------:R-:W-:Y:S02]  /*3900*/  SEL R5, R5, R18, P0 ;  /* 0x0000001205057207 */ /* 0x000fe40000000000 */
[----:B------:R-:W-:Y:S02]  /*3910*/  ISETP.NE.U32.AND P1, PT, RZ, UR4, PT ;  /* 0x00000004ff007c0c */ /* 0x000fe4000bf25070 */
[----:B------:R-:W-:Y:S02]  /*3920*/  SEL R4, R4, R22, P0 ;  /* 0x0000001604047207 */ /* 0x000fe40000000000 */
[C---:B------:R-:W-:Y:S02]  /*3930*/  ISETP.GE.U32.AND P0, PT, R5.reuse, UR4, PT ;  /* 0x0000000405007c0c */ /* 0x040fe4000bf06070 */
[----:B------:R-:W-:Y:S02]  /*3940*/  IADD3 R6, P2, PT, R5, -UR4, RZ ;  /* 0x8000000405067c10 */ /* 0x000fe4000ff5e0ff */
[----:B------:R-:W-:-:S02]  /*3950*/  ISETP.GE.U32.AND.EX P0, PT, R4, R11, PT, P0 ;  /* 0x0000000b0400720c */ /* 0x000fc40003f06100 */
[----:B------:R-:W-:Y:S02]  /*3960*/  IADD3.X R7, PT, PT, R4, ~R11, RZ, P2, !PT ;  /* 0x8000000b04077210 */ /* 0x000fe400017fe4ff */
[----:B------:R-:W-:Y:S02]  /*3970*/  SEL R6, R6, R5, P0 ;  /* 0x0000000506067207 */ /* 0x000fe40000000000 */
[----:B------:R-:W-:Y:S01]  /*3980*/  SEL R7, R7, R4, P0 ;  /* 0x0000000407077207 */ /* 0x000fe20000000000 */
[----:B------:R-:W-:Y:S01]  /*3990*/  IMAD.MOV.U32 R4, RZ, RZ, R0 ;  /* 0x000000ffff047224 */ /* 0x000fe200078e0000 */
[----:B------:R-:W-:Y:S02]  /*39a0*/  MOV R5, 0x0 ;  /* 0x0000000000057802 */ /* 0x000fe40000000f00 */
[----:B------:R-:W-:-:S04]  /*39b0*/  ISETP.NE.AND.EX P1, PT, R11, RZ, PT, P1 ;  /* 0x000000ff0b00720c */ /* 0x000fc80003f25310 */
[----:B------:R-:W-:Y:S02]  /*39c0*/  SEL R6, R6, 0xffffffff, P1 ;  /* 0xffffffff06067807 */ /* 0x000fe40000800000 */
[----:B------:R-:W-:Y:S01]  /*39d0*/  SEL R7, R7, 0xffffffff, P1 ;  /* 0xffffffff07077807 */ /* 0x000fe20000800000 */
[----:B------:R-:W-:Y:S06]  /*39e0*/  RET.REL.NODEC R4 `(_Z22generatePasswordsBatchPciiS_yy) ;  /* 0xffffffc404847950 */ /* 0x000fec0003c3ffff */
.L_x_49:
[----:B------:R-:W-:-:S00]  /*39f0*/  BRA `(.L_x_49) ;  /* 0xfffffffc00fc7947 */ /* 0x000fc0000383ffff */
[----:B------:R-:W-:-:S00]  /*3a00*/  NOP ;  /* 0x0000000000007918 */ /* 0x000fc00000000000 */
[----:B------:R-:W-:-:S00]  /*3a10*/  NOP ;  /* 0x0000000000007918 */ /* 0x000fc00000000000 */
[----:B------:R-:W-:-:S00]  /*3a20*/  NOP ;  /* 0x0000000000007918 */ /* 0x000fc00000000000 */
[----:B------:R-:W-:-:S00]  /*3a30*/  NOP ;  /* 0x0000000000007918 */ /* 0x000fc00000000000 */
[----:B------:R-:W-:-:S00]  /*3a40*/  NOP ;  /* 0x0000000000007918 */ /* 0x000fc00000000000 */
[----:B------:R-:W-:-:S00]  /*3a50*/  NOP ;  /* 0x0000000000007918 */ /* 0x000fc00000000000 */
[----:B------:R-:W-:-:S00]  /*3a60*/  NOP ;  /* 0x0000000000007918 */ /* 0x000fc00000000000 */
[----:B------:R-:W-:-:S00]  /*3a70*/  NOP ;  /* 0x0000000000007918 */ /* 0x000fc00000000000 */
.L_x_51:


//--------------------- .nv.shared.reserved.0     --------------------------
	.section	.nv.shared.reserved.0,"aw",@nobits
	.weak		__nv_reservedSMEM_offset_0_alias
	.size		__nv_reservedSMEM_offset_0_alias, 0, 64
	.other		__nv_reservedSMEM_offset_0_alias,@"STO_CUDA_RESERVED_SHARED STV_DEFAULT"
__nv_reservedSMEM_offset_0_alias:
	.zero		0
	.zero		64


//--------------------- .nv.constant0._Z22generatePasswordsBatchPciiS_yy --------------------------
	.section	.nv.constant0._Z22generatePasswordsBatchPciiS_yy,"a",@progbits
	.sectionflags	@""
	.align	4
.nv.constant0._Z22generatePasswordsBatchPciiS_yy:
	.zero		936


//--------------------- SYMBOLS --------------------------

	.type		.nv.reservedSmem.offset0,@object
	.size		.nv.reservedSmem.offset0,0x4
